//
// Generated by NVIDIA NVVM Compiler
//
// Compiler Build ID: CL-36424714
// Cuda compilation tools, release 13.0, V13.0.88
// Based on NVVM 20.0.0
//

.version 9.0
.target sm_100
.address_size 64

	// .globl	fused_min_kernel0
// _ZZ17fused_min_kernel0E8red_buf0 has been demoted
// _ZZ17fused_max_kernel0E8red_buf0 has been demoted

.visible .entry fused_min_kernel0(
	.param .u64 .ptr .align 1 fused_min_kernel0_param_0,
	.param .u64 .ptr .align 1 fused_min_kernel0_param_1
)
{
	.reg .pred 	%p<9>;
	.reg .b32 	%r<5>;
	.reg .b32 	%f<44>;
	.reg .b64 	%rd<7>;
	// demoted variable
	.shared .align 4 .b8 _ZZ17fused_min_kernel0E8red_buf0[4096];
	ld.param.u64 	%rd3, [fused_min_kernel0_param_0];
	ld.param.u64 	%rd2, [fused_min_kernel0_param_1];
	cvta.to.global.u64 	%rd4, %rd3;
	mov.u32 	%r1, %tid.x;
	mul.wide.u32 	%rd5, %r1, 4;
	add.s64 	%rd1, %rd4, %rd5;
	ld.global.nc.f32 	%f4, [%rd1];
	min.f32 	%f5, %f4, 0f7F7FFFFD;
	ld.global.nc.f32 	%f6, [%rd1+4096];
	min.f32 	%f7, %f5, %f6;
	ld.global.nc.f32 	%f8, [%rd1+8192];
	min.f32 	%f9, %f7, %f8;
	ld.global.nc.f32 	%f10, [%rd1+12288];
	min.f32 	%f43, %f9, %f10;
	setp.gt.u32 	%p1, %r1, 410;
	@%p1 bra 	$L__BB0_2;
	ld.global.nc.f32 	%f11, [%rd1+16384];
	min.f32 	%f43, %f43, %f11;
$L__BB0_2:
	bar.sync 	0;
	shl.b32 	%r3, %r1, 2;
	mov.u32 	%r4, _ZZ17fused_min_kernel0E8red_buf0;
	add.s32 	%r2, %r4, %r3;
	st.volatile.shared.f32 	[%r2], %f43;
	bar.sync 	0;
	setp.gt.u32 	%p2, %r1, 511;
	@%p2 bra 	$L__BB0_4;
	ld.volatile.shared.f32 	%f12, [%r2];
	ld.volatile.shared.f32 	%f13, [%r2+2048];
	min.f32 	%f14, %f12, %f13;
	st.volatile.shared.f32 	[%r2], %f14;
$L__BB0_4:
	bar.sync 	0;
	setp.gt.u32 	%p3, %r1, 255;
	@%p3 bra 	$L__BB0_6;
	ld.volatile.shared.f32 	%f15, [%r2];
	ld.volatile.shared.f32 	%f16, [%r2+1024];
	min.f32 	%f17, %f15, %f16;
	st.volatile.shared.f32 	[%r2], %f17;
$L__BB0_6:
	bar.sync 	0;
	setp.gt.u32 	%p4, %r1, 127;
	@%p4 bra 	$L__BB0_8;
	ld.volatile.shared.f32 	%f18, [%r2];
	ld.volatile.shared.f32 	%f19, [%r2+512];
	min.f32 	%f20, %f18, %f19;
	st.volatile.shared.f32 	[%r2], %f20;
$L__BB0_8:
	bar.sync 	0;
	setp.gt.u32 	%p5, %r1, 63;
	@%p5 bra 	$L__BB0_10;
	ld.volatile.shared.f32 	%f21, [%r2];
	ld.volatile.shared.f32 	%f22, [%r2+256];
	min.f32 	%f23, %f21, %f22;
	st.volatile.shared.f32 	[%r2], %f23;
$L__BB0_10:
	bar.sync 	0;
	setp.gt.u32 	%p6, %r1, 31;
	@%p6 bra 	$L__BB0_12;
	ld.volatile.shared.f32 	%f24, [%r2];
	ld.volatile.shared.f32 	%f25, [%r2+128];
	min.f32 	%f26, %f24, %f25;
	st.volatile.shared.f32 	[%r2], %f26;
$L__BB0_12:
	bar.sync 	0;
	setp.gt.u32 	%p7, %r1, 15;
	@%p7 bra 	$L__BB0_14;
	ld.volatile.shared.f32 	%f27, [%r2];
	ld.volatile.shared.f32 	%f28, [%r2+64];
	min.f32 	%f29, %f27, %f28;
	st.volatile.shared.f32 	[%r2], %f29;
	ld.volatile.shared.f32 	%f30, [%r2];
	ld.volatile.shared.f32 	%f31, [%r2+32];
	min.f32 	%f32, %f30, %f31;
	st.volatile.shared.f32 	[%r2], %f32;
	ld.volatile.shared.f32 	%f33, [%r2];
	ld.volatile.shared.f32 	%f34, [%r2+16];
	min.f32 	%f35, %f33, %f34;
	st.volatile.shared.f32 	[%r2], %f35;
	ld.volatile.shared.f32 	%f36, [%r2];
	ld.volatile.shared.f32 	%f37, [%r2+8];
	min.f32 	%f38, %f36, %f37;
	st.volatile.shared.f32 	[%r2], %f38;
	ld.volatile.shared.f32 	%f39, [%r2];
	ld.volatile.shared.f32 	%f40, [%r2+4];
	min.f32 	%f41, %f39, %f40;
	st.volatile.shared.f32 	[%r2], %f41;
$L__BB0_14:
	bar.sync 	0;
	setp.ne.s32 	%p8, %r1, 0;
	@%p8 bra 	$L__BB0_16;
	ld.volatile.shared.f32 	%f42, [_ZZ17fused_min_kernel0E8red_buf0];
	cvta.to.global.u64 	%rd6, %rd2;
	st.global.f32 	[%rd6], %f42;
$L__BB0_16:
	ret;

}
	// .globl	fused_zeros_kernel0
.visible .entry fused_zeros_kernel0(
	.param .u64 .ptr .align 1 fused_zeros_kernel0_param_0,
	.param .u32 fused_zeros_kernel0_param_1,
	.param .u32 fused_zeros_kernel0_param_2
)
{
	.reg .pred 	%p<3>;
	.reg .b32 	%r<13>;
	.reg .b64 	%rd<9>;

	ld.param.u64 	%rd2, [fused_zeros_kernel0_param_0];
	ld.param.u32 	%r3, [fused_zeros_kernel0_param_1];
	ld.param.u32 	%r4, [fused_zeros_kernel0_param_2];
	cvta.to.global.u64 	%rd1, %rd2;
	mov.u32 	%r1, %ctaid.x;
	shr.s32 	%r5, %r3, 9;
	setp.ge.s32 	%p1, %r1, %r5;
	@%p1 bra 	$L__BB1_2;
	shl.b32 	%r9, %r1, 9;
	mov.u32 	%r10, %tid.x;
	add.s32 	%r11, %r9, %r10;
	mul.lo.s32 	%r12, %r4, %r11;
	mul.wide.s32 	%rd6, %r12, 8;
	add.s64 	%rd7, %rd1, %rd6;
	mov.b64 	%rd8, 0;
	st.global.u64 	[%rd7], %rd8;
	bra.uni 	$L__BB1_4;
$L__BB1_2:
	shl.b32 	%r6, %r1, 9;
	mov.u32 	%r7, %tid.x;
	add.s32 	%r2, %r6, %r7;
	setp.ge.s32 	%p2, %r2, %r3;
	@%p2 bra 	$L__BB1_4;
	mul.lo.s32 	%r8, %r4, %r2;
	mul.wide.s32 	%rd3, %r8, 8;
	add.s64 	%rd4, %rd1, %rd3;
	mov.b64 	%rd5, 0;
	st.global.u64 	[%rd4], %rd5;
$L__BB1_4:
	ret;

}
	// .globl	fused_vision_non_max_suppression_kernel0
.visible .entry fused_vision_non_max_suppression_kernel0(
	.param .u64 .ptr .align 1 fused_vision_non_max_suppression_kernel0_param_0,
	.param .u64 .ptr .align 1 fused_vision_non_max_suppression_kernel0_param_1
)
{
	.reg .pred 	%p<2>;
	.reg .b32 	%r<7>;
	.reg .b32 	%f<2>;
	.reg .b64 	%rd<9>;

	ld.param.u64 	%rd1, [fused_vision_non_max_suppression_kernel0_param_0];
	ld.param.u64 	%rd2, [fused_vision_non_max_suppression_kernel0_param_1];
	mov.u32 	%r1, %ctaid.x;
	shl.b32 	%r4, %r1, 10;
	mov.u32 	%r2, %tid.x;
	or.b32  	%r3, %r4, %r2;
	setp.gt.u32 	%p1, %r3, 4506;
	@%p1 bra 	$L__BB2_2;
	cvta.to.global.u64 	%rd3, %rd2;
	cvta.to.global.u64 	%rd4, %rd1;
	mul.lo.s32 	%r5, %r2, 5;
	mad.lo.s32 	%r6, %r1, 5120, %r5;
	mul.wide.u32 	%rd5, %r6, 4;
	add.s64 	%rd6, %rd3, %rd5;
	ld.global.nc.f32 	%f1, [%rd6];
	mul.wide.u32 	%rd7, %r3, 4;
	add.s64 	%rd8, %rd4, %rd7;
	st.global.f32 	[%rd8], %f1;
$L__BB2_2:
	ret;

}
	// .globl	fused_subtract_add_expand_dims_cast_add_multiply_strided_slice_expand_dims_add_c_18397580542026144553__kernel0
.visible .entry fused_subtract_add_expand_dims_cast_add_multiply_strided_slice_expand_dims_add_c_18397580542026144553__kernel0(
	.param .u64 .ptr .align 1 fused_subtract_add_expand_dims_cast_add_multiply_strided_slice_expand_dims_add_c_18397580542026144553__kernel0_param_0,
	.param .u64 .ptr .align 1 fused_subtract_add_expand_dims_cast_add_multiply_strided_slice_expand_dims_add_c_18397580542026144553__kernel0_param_1,
	.param .u64 .ptr .align 1 fused_subtract_add_expand_dims_cast_add_multiply_strided_slice_expand_dims_add_c_18397580542026144553__kernel0_param_2,
	.param .u64 .ptr .align 1 fused_subtract_add_expand_dims_cast_add_multiply_strided_slice_expand_dims_add_c_18397580542026144553__kernel0_param_3,
	.param .u64 .ptr .align 1 fused_subtract_add_expand_dims_cast_add_multiply_strided_slice_expand_dims_add_c_18397580542026144553__kernel0_param_4,
	.param .u64 .ptr .align 1 fused_subtract_add_expand_dims_cast_add_multiply_strided_slice_expand_dims_add_c_18397580542026144553__kernel0_param_5
)
{
	.reg .pred 	%p<3>;
	.reg .b16 	%rs<12>;
	.reg .b32 	%r<8>;
	.reg .b32 	%f<12>;
	.reg .b64 	%rd<24>;

	ld.param.u64 	%rd1, [fused_subtract_add_expand_dims_cast_add_multiply_strided_slice_expand_dims_add_c_18397580542026144553__kernel0_param_0];
	ld.param.u64 	%rd2, [fused_subtract_add_expand_dims_cast_add_multiply_strided_slice_expand_dims_add_c_18397580542026144553__kernel0_param_1];
	ld.param.u64 	%rd3, [fused_subtract_add_expand_dims_cast_add_multiply_strided_slice_expand_dims_add_c_18397580542026144553__kernel0_param_2];
	ld.param.u64 	%rd4, [fused_subtract_add_expand_dims_cast_add_multiply_strided_slice_expand_dims_add_c_18397580542026144553__kernel0_param_3];
	ld.param.u64 	%rd5, [fused_subtract_add_expand_dims_cast_add_multiply_strided_slice_expand_dims_add_c_18397580542026144553__kernel0_param_4];
	ld.param.u64 	%rd6, [fused_subtract_add_expand_dims_cast_add_multiply_strided_slice_expand_dims_add_c_18397580542026144553__kernel0_param_5];
	mov.u32 	%r2, %ctaid.x;
	shl.b32 	%r3, %r2, 10;
	mov.u32 	%r4, %tid.x;
	or.b32  	%r1, %r3, %r4;
	setp.gt.u32 	%p1, %r1, 22534;
	@%p1 bra 	$L__BB3_5;
	cvt.u16.u32 	%rs1, %r1;
	mul.hi.u16 	%rs3, %rs1, -13107;
	shr.u16 	%rs4, %rs3, 2;
	mul.lo.s16 	%rs5, %rs4, 5;
	sub.s16 	%rs2, %rs1, %rs5;
	setp.eq.s16 	%p2, %rs2, 0;
	@%p2 bra 	$L__BB3_3;
	and.b16  	%rs8, %rs3, -4;
	add.s16 	%rs9, %rs8, %rs2;
	cvt.u32.u16 	%r5, %rs9;
	mul.wide.u32 	%rd7, %r5, 4;
	cvta.to.global.u64 	%rd8, %rd2;
	add.s64 	%rd9, %rd7, -4;
	and.b64  	%rd10, %rd9, 17179869180;
	add.s64 	%rd11, %rd8, %rd10;
	ld.global.nc.f32 	%f4, [%rd11];
	cvta.to.global.u64 	%rd12, %rd3;
	cvt.u32.u16 	%r6, %rs4;
	mul.wide.u32 	%rd13, %r6, 8;
	add.s64 	%rd14, %rd12, %rd13;
	ld.global.nc.u64 	%rd15, [%rd14];
	cvt.rn.f32.s64 	%f5, %rd15;
	cvta.to.global.u64 	%rd16, %rd4;
	ld.global.nc.f32 	%f6, [%rd16];
	add.f32 	%f7, %f6, 0f3F800000;
	fma.rn.f32 	%f11, %f7, %f5, %f4;
	bra.uni 	$L__BB3_4;
$L__BB3_3:
	cvta.to.global.u64 	%rd17, %rd5;
	cvt.u32.u16 	%r7, %rs4;
	mul.wide.u32 	%rd18, %r7, 4;
	add.s64 	%rd19, %rd17, %rd18;
	ld.global.nc.f32 	%f8, [%rd19];
	cvta.to.global.u64 	%rd20, %rd6;
	ld.global.nc.f32 	%f9, [%rd20];
	sub.f32 	%f10, %f8, %f9;
	add.f32 	%f11, %f10, 0f3F800000;
$L__BB3_4:
	cvta.to.global.u64 	%rd21, %rd1;
	mul.wide.u32 	%rd22, %r1, 4;
	add.s64 	%rd23, %rd21, %rd22;
	st.global.f32 	[%rd23], %f11;
$L__BB3_5:
	ret;

}
	// .globl	fused_cast_2_kernel0
.visible .entry fused_cast_2_kernel0(
	.param .u64 .ptr .align 1 fused_cast_2_kernel0_param_0,
	.param .u64 .ptr .align 1 fused_cast_2_kernel0_param_1,
	.param .u32 fused_cast_2_kernel0_param_2,
	.param .u32 fused_cast_2_kernel0_param_3,
	.param .u32 fused_cast_2_kernel0_param_4
)
{
	.reg .pred 	%p<3>;
	.reg .b32 	%r<18>;
	.reg .b64 	%rd<15>;

	ld.param.u64 	%rd3, [fused_cast_2_kernel0_param_0];
	ld.param.u64 	%rd4, [fused_cast_2_kernel0_param_1];
	ld.param.u32 	%r3, [fused_cast_2_kernel0_param_2];
	ld.param.u32 	%r4, [fused_cast_2_kernel0_param_3];
	ld.param.u32 	%r5, [fused_cast_2_kernel0_param_4];
	cvta.to.global.u64 	%rd1, %rd3;
	cvta.to.global.u64 	%rd2, %rd4;
	mov.u32 	%r1, %ctaid.x;
	shr.s32 	%r6, %r3, 9;
	setp.ge.s32 	%p1, %r1, %r6;
	@%p1 bra 	$L__BB4_2;
	shl.b32 	%r12, %r1, 9;
	mov.u32 	%r13, %tid.x;
	add.s32 	%r14, %r12, %r13;
	mul.lo.s32 	%r15, %r4, %r14;
	mul.wide.s32 	%rd10, %r15, 4;
	add.s64 	%rd11, %rd2, %rd10;
	ld.global.nc.u32 	%r16, [%rd11];
	cvt.s64.s32 	%rd12, %r16;
	mul.lo.s32 	%r17, %r5, %r14;
	mul.wide.s32 	%rd13, %r17, 8;
	add.s64 	%rd14, %rd1, %rd13;
	st.global.u64 	[%rd14], %rd12;
	bra.uni 	$L__BB4_4;
$L__BB4_2:
	shl.b32 	%r7, %r1, 9;
	mov.u32 	%r8, %tid.x;
	add.s32 	%r2, %r7, %r8;
	setp.ge.s32 	%p2, %r2, %r3;
	@%p2 bra 	$L__BB4_4;
	mul.lo.s32 	%r9, %r4, %r2;
	mul.wide.s32 	%rd5, %r9, 4;
	add.s64 	%rd6, %rd2, %rd5;
	ld.global.nc.u32 	%r10, [%rd6];
	cvt.s64.s32 	%rd7, %r10;
	mul.lo.s32 	%r11, %r5, %r2;
	mul.wide.s32 	%rd8, %r11, 8;
	add.s64 	%rd9, %rd1, %rd8;
	st.global.u64 	[%rd9], %rd7;
$L__BB4_4:
	ret;

}
	// .globl	fused_vision_non_max_suppression_kernel2
.visible .entry fused_vision_non_max_suppression_kernel2(
	.param .u64 .ptr .align 1 fused_vision_non_max_suppression_kernel2_param_0,
	.param .u64 .ptr .align 1 fused_vision_non_max_suppression_kernel2_param_1,
	.param .u64 .ptr .align 1 fused_vision_non_max_suppression_kernel2_param_2,
	.param .u64 .ptr .align 1 fused_vision_non_max_suppression_kernel2_param_3,
	.param .u64 .ptr .align 1 fused_vision_non_max_suppression_kernel2_param_4,
	.param .u64 .ptr .align 1 fused_vision_non_max_suppression_kernel2_param_5,
	.param .u64 .ptr .align 1 fused_vision_non_max_suppression_kernel2_param_6,
	.param .u64 .ptr .align 1 fused_vision_non_max_suppression_kernel2_param_7
)
{
	.reg .pred 	%p<19>;
	.reg .b32 	%r<55>;
	.reg .b32 	%f<73>;
	.reg .b64 	%rd<38>;

	ld.param.u64 	%rd12, [fused_vision_non_max_suppression_kernel2_param_0];
	ld.param.u64 	%rd8, [fused_vision_non_max_suppression_kernel2_param_1];
	ld.param.u64 	%rd13, [fused_vision_non_max_suppression_kernel2_param_2];
	ld.param.u64 	%rd14, [fused_vision_non_max_suppression_kernel2_param_5];
	ld.param.u64 	%rd15, [fused_vision_non_max_suppression_kernel2_param_6];
	cvta.to.global.u64 	%rd1, %rd14;
	cvta.to.global.u64 	%rd2, %rd15;
	cvta.to.global.u64 	%rd3, %rd13;
	cvta.to.global.u64 	%rd16, %rd12;
	ld.global.nc.f32 	%f1, [%rd16];
	setp.leu.f32 	%p1, %f1, 0f00000000;
	mov.b32 	%r53, 0;
	@%p1 bra 	$L__BB5_21;
	cvta.to.global.u64 	%rd17, %rd8;
	ld.global.nc.u32 	%r1, [%rd17];
	setp.lt.s32 	%p2, %r1, 1;
	@%p2 bra 	$L__BB5_21;
	mov.b32 	%r46, 0;
	mov.u32 	%r2, %tid.x;
	mov.u32 	%r47, %r46;
	mov.u32 	%r53, %r46;
$L__BB5_3:
	mov.u32 	%r4, %r47;
	mul.lo.s32 	%r6, %r4, 5;
	mul.wide.u32 	%rd18, %r6, 4;
	add.s64 	%rd4, %rd3, %rd18;
	ld.global.f32 	%f2, [%rd4];
	setp.leu.f32 	%p3, %f2, 0fBF800000;
	@%p3 bra 	$L__BB5_20;
	ld.param.u64 	%rd36, [fused_vision_non_max_suppression_kernel2_param_4];
	ld.param.u64 	%rd35, [fused_vision_non_max_suppression_kernel2_param_3];
	cvta.to.global.u64 	%rd5, %rd36;
	add.s32 	%r7, %r1, 1022;
	cvta.to.global.u64 	%rd19, %rd35;
	ld.global.nc.u32 	%r8, [%rd19];
	setp.lt.s32 	%p4, %r8, 1;
	@%p4 bra 	$L__BB5_13;
	setp.ge.s32 	%p11, %r53, %r8;
	@%p11 bra 	$L__BB5_20;
	mul.wide.u32 	%rd27, %r4, 4;
	add.s64 	%rd28, %rd2, %rd27;
	ld.global.nc.u32 	%r36, [%rd28];
	mul.wide.s32 	%rd29, %r36, 4;
	add.s64 	%rd30, %rd1, %rd29;
	ld.global.nc.u32 	%r37, [%rd30];
	mul.wide.s32 	%rd31, %r53, 4;
	add.s64 	%rd32, %rd5, %rd31;
	st.global.u32 	[%rd32], %r37;
	add.s32 	%r53, %r53, 1;
	add.s32 	%r10, %r46, %r7;
	setp.lt.s32 	%p12, %r10, 1024;
	@%p12 bra 	$L__BB5_20;
	shr.u32 	%r11, %r10, 10;
	mov.b32 	%r49, 0;
$L__BB5_8:
	shl.b32 	%r39, %r49, 10;
	add.s32 	%r40, %r4, %r2;
	add.s32 	%r41, %r40, %r39;
	setp.gt.u32 	%p13, %r41, 4505;
	@%p13 bra 	$L__BB5_12;
	mul.lo.s32 	%r42, %r2, 5;
	mad.lo.s32 	%r43, %r4, 5, %r42;
	mad.lo.s32 	%r44, %r49, 5120, %r43;
	mul.wide.u32 	%rd33, %r44, 4;
	add.s64 	%rd6, %rd3, %rd33;
	ld.global.f32 	%f38, [%rd6+20];
	setp.leu.f32 	%p14, %f38, 0f00000000;
	@%p14 bra 	$L__BB5_12;
	ld.global.f32 	%f39, [%rd4+4];
	ld.global.f32 	%f40, [%rd4+12];
	max.f32 	%f41, %f39, %f40;
	min.f32 	%f42, %f39, %f40;
	sub.f32 	%f43, %f41, %f42;
	ld.global.f32 	%f44, [%rd4+8];
	ld.global.f32 	%f45, [%rd4+16];
	max.f32 	%f46, %f44, %f45;
	min.f32 	%f47, %f44, %f45;
	sub.f32 	%f48, %f46, %f47;
	ld.global.f32 	%f49, [%rd6+24];
	ld.global.f32 	%f50, [%rd6+32];
	max.f32 	%f51, %f49, %f50;
	min.f32 	%f52, %f49, %f50;
	sub.f32 	%f53, %f51, %f52;
	ld.global.f32 	%f54, [%rd6+28];
	ld.global.f32 	%f55, [%rd6+36];
	max.f32 	%f56, %f54, %f55;
	min.f32 	%f57, %f54, %f55;
	sub.f32 	%f58, %f56, %f57;
	mul.f32 	%f59, %f53, %f58;
	fma.rn.f32 	%f60, %f43, %f48, %f59;
	min.f32 	%f61, %f46, %f56;
	max.f32 	%f62, %f47, %f57;
	sub.f32 	%f63, %f61, %f62;
	max.f32 	%f64, %f63, 0f00000000;
	min.f32 	%f65, %f41, %f51;
	max.f32 	%f66, %f42, %f52;
	sub.f32 	%f67, %f65, %f66;
	max.f32 	%f68, %f67, 0f00000000;
	mul.f32 	%f69, %f64, %f68;
	sub.f32 	%f70, %f60, %f69;
	setp.gtu.f32 	%p15, %f70, 0f00000000;
	div.rn.f32 	%f71, %f69, %f70;
	selp.f32 	%f72, %f71, 0f00000000, %p15;
	setp.gtu.f32 	%p16, %f1, %f72;
	@%p16 bra 	$L__BB5_12;
	mov.b32 	%r45, -1082130432;
	st.global.u32 	[%rd6+20], %r45;
$L__BB5_12:
	bar.sync 	0;
	add.s32 	%r49, %r49, 1;
	setp.lt.u32 	%p17, %r49, %r11;
	@%p17 bra 	$L__BB5_8;
	bra.uni 	$L__BB5_20;
$L__BB5_13:
	mul.wide.u32 	%rd20, %r4, 4;
	add.s64 	%rd21, %rd2, %rd20;
	ld.global.nc.u32 	%r32, [%rd21];
	mul.wide.s32 	%rd22, %r32, 4;
	add.s64 	%rd23, %rd1, %rd22;
	ld.global.nc.u32 	%r33, [%rd23];
	mul.wide.s32 	%rd24, %r53, 4;
	add.s64 	%rd25, %rd5, %rd24;
	st.global.u32 	[%rd25], %r33;
	add.s32 	%r53, %r53, 1;
	add.s32 	%r15, %r46, %r7;
	setp.lt.s32 	%p5, %r15, 1024;
	@%p5 bra 	$L__BB5_20;
	add.s32 	%r50, %r4, %r2;
	mad.lo.s32 	%r51, %r2, 5, %r6;
	shr.u32 	%r18, %r15, 10;
	mov.b32 	%r52, 0;
$L__BB5_15:
	setp.gt.u32 	%p6, %r50, 4505;
	@%p6 bra 	$L__BB5_19;
	mul.wide.u32 	%rd26, %r51, 4;
	add.s64 	%rd7, %rd3, %rd26;
	ld.global.f32 	%f3, [%rd7+20];
	setp.leu.f32 	%p7, %f3, 0f00000000;
	@%p7 bra 	$L__BB5_19;
	ld.global.f32 	%f4, [%rd4+4];
	ld.global.f32 	%f5, [%rd4+12];
	max.f32 	%f6, %f4, %f5;
	min.f32 	%f7, %f4, %f5;
	sub.f32 	%f8, %f6, %f7;
	ld.global.f32 	%f9, [%rd4+8];
	ld.global.f32 	%f10, [%rd4+16];
	max.f32 	%f11, %f9, %f10;
	min.f32 	%f12, %f9, %f10;
	sub.f32 	%f13, %f11, %f12;
	ld.global.f32 	%f14, [%rd7+24];
	ld.global.f32 	%f15, [%rd7+32];
	max.f32 	%f16, %f14, %f15;
	min.f32 	%f17, %f14, %f15;
	sub.f32 	%f18, %f16, %f17;
	ld.global.f32 	%f19, [%rd7+28];
	ld.global.f32 	%f20, [%rd7+36];
	max.f32 	%f21, %f19, %f20;
	min.f32 	%f22, %f19, %f20;
	sub.f32 	%f23, %f21, %f22;
	mul.f32 	%f24, %f18, %f23;
	fma.rn.f32 	%f25, %f8, %f13, %f24;
	min.f32 	%f26, %f11, %f21;
	max.f32 	%f27, %f12, %f22;
	sub.f32 	%f28, %f26, %f27;
	max.f32 	%f29, %f28, 0f00000000;
	min.f32 	%f30, %f6, %f16;
	max.f32 	%f31, %f7, %f17;
	sub.f32 	%f32, %f30, %f31;
	max.f32 	%f33, %f32, 0f00000000;
	mul.f32 	%f34, %f29, %f33;
	sub.f32 	%f35, %f25, %f34;
	setp.gtu.f32 	%p8, %f35, 0f00000000;
	div.rn.f32 	%f36, %f34, %f35;
	selp.f32 	%f37, %f36, 0f00000000, %p8;
	setp.gtu.f32 	%p9, %f1, %f37;
	@%p9 bra 	$L__BB5_19;
	mov.b32 	%r35, -1082130432;
	st.global.u32 	[%rd7+20], %r35;
$L__BB5_19:
	bar.sync 	0;
	add.s32 	%r52, %r52, 1;
	add.s32 	%r51, %r51, 5120;
	add.s32 	%r50, %r50, 1024;
	setp.lt.u32 	%p10, %r52, %r18;
	@%p10 bra 	$L__BB5_15;
$L__BB5_20:
	add.s32 	%r47, %r4, 1;
	not.b32 	%r46, %r4;
	setp.lt.s32 	%p18, %r47, %r1;
	@%p18 bra 	$L__BB5_3;
$L__BB5_21:
	ld.param.u64 	%rd37, [fused_vision_non_max_suppression_kernel2_param_7];
	cvta.to.global.u64 	%rd34, %rd37;
	st.global.u32 	[%rd34], %r53;
	ret;

}
	// .globl	fused_squeeze_1_kernel0
.visible .entry fused_squeeze_1_kernel0(
	.param .u64 .ptr .align 1 fused_squeeze_1_kernel0_param_0,
	.param .u64 .ptr .align 1 fused_squeeze_1_kernel0_param_1
)
{
	.reg .pred 	%p<2>;
	.reg .b32 	%r<6>;
	.reg .b64 	%rd<8>;

	ld.param.u64 	%rd1, [fused_squeeze_1_kernel0_param_0];
	ld.param.u64 	%rd2, [fused_squeeze_1_kernel0_param_1];
	mov.u32 	%r2, %ctaid.x;
	shl.b32 	%r3, %r2, 10;
	mov.u32 	%r4, %tid.x;
	or.b32  	%r1, %r3, %r4;
	setp.gt.u32 	%p1, %r1, 4506;
	@%p1 bra 	$L__BB6_2;
	cvta.to.global.u64 	%rd3, %rd2;
	cvta.to.global.u64 	%rd4, %rd1;
	mul.wide.u32 	%rd5, %r1, 4;
	add.s64 	%rd6, %rd3, %rd5;
	ld.global.nc.u32 	%r5, [%rd6];
	add.s64 	%rd7, %rd4, %rd5;
	st.global.u32 	[%rd7], %r5;
$L__BB6_2:
	ret;

}
	// .globl	fused_squeeze_2_kernel0
.visible .entry fused_squeeze_2_kernel0(
	.param .u64 .ptr .align 1 fused_squeeze_2_kernel0_param_0,
	.param .u64 .ptr .align 1 fused_squeeze_2_kernel0_param_1
)
{
	.reg .b32 	%r<2>;
	.reg .b64 	%rd<5>;

	ld.param.u64 	%rd1, [fused_squeeze_2_kernel0_param_0];
	ld.param.u64 	%rd2, [fused_squeeze_2_kernel0_param_1];
	cvta.to.global.u64 	%rd3, %rd1;
	cvta.to.global.u64 	%rd4, %rd2;
	ld.global.nc.u32 	%r1, [%rd4];
	st.global.u32 	[%rd3], %r1;
	ret;

}
	// .globl	fused_vision_non_max_suppression_kernel1
.visible .entry fused_vision_non_max_suppression_kernel1(
	.param .u64 .ptr .align 1 fused_vision_non_max_suppression_kernel1_param_0,
	.param .u64 .ptr .align 1 fused_vision_non_max_suppression_kernel1_param_1,
	.param .u64 .ptr .align 1 fused_vision_non_max_suppression_kernel1_param_2,
	.param .u64 .ptr .align 1 fused_vision_non_max_suppression_kernel1_param_3,
	.param .u64 .ptr .align 1 fused_vision_non_max_suppression_kernel1_param_4,
	.param .u64 .ptr .align 1 fused_vision_non_max_suppression_kernel1_param_5
)
{
	.reg .pred 	%p<8>;
	.reg .b32 	%r<21>;
	.reg .b32 	%f<12>;
	.reg .b64 	%rd<28>;

	ld.param.u64 	%rd5, [fused_vision_non_max_suppression_kernel1_param_0];
	ld.param.u64 	%rd6, [fused_vision_non_max_suppression_kernel1_param_1];
	ld.param.u64 	%rd7, [fused_vision_non_max_suppression_kernel1_param_2];
	ld.param.u64 	%rd8, [fused_vision_non_max_suppression_kernel1_param_3];
	ld.param.u64 	%rd9, [fused_vision_non_max_suppression_kernel1_param_4];
	ld.param.u64 	%rd4, [fused_vision_non_max_suppression_kernel1_param_5];
	cvta.to.global.u64 	%rd1, %rd8;
	cvta.to.global.u64 	%rd2, %rd9;
	cvta.to.global.u64 	%rd3, %rd7;
	cvta.to.global.u64 	%rd10, %rd6;
	cvta.to.global.u64 	%rd11, %rd5;
	ld.global.nc.f32 	%f1, [%rd11];
	setp.leu.f32 	%p1, %f1, 0f00000000;
	ld.global.nc.u32 	%r8, [%rd10];
	setp.lt.s32 	%p2, %r8, 1;
	or.pred  	%p3, %p1, %p2;
	@%p3 bra 	$L__BB8_7;
	mov.u32 	%r2, %ctaid.x;
	shl.b32 	%r12, %r2, 10;
	mov.u32 	%r3, %tid.x;
	or.b32  	%r4, %r12, %r3;
	setp.gt.u32 	%p5, %r4, 4506;
	@%p5 bra 	$L__BB8_3;
	mul.wide.u32 	%rd17, %r4, 4;
	add.s64 	%rd18, %rd3, %rd17;
	mov.b32 	%r13, -1;
	st.global.u32 	[%rd18], %r13;
$L__BB8_3:
	setp.ge.u32 	%p6, %r4, %r8;
	@%p6 bra 	$L__BB8_5;
	cvta.to.global.u64 	%rd21, %rd4;
	mul.wide.u32 	%rd22, %r4, 4;
	add.s64 	%rd23, %rd21, %rd22;
	mul.lo.s32 	%r17, %r3, 5;
	mad.lo.s32 	%r18, %r2, 5120, %r17;
	ld.global.nc.u32 	%r19, [%rd23];
	mul.lo.s32 	%r20, %r19, 5;
	mul.wide.s32 	%rd24, %r20, 4;
	add.s64 	%rd25, %rd2, %rd24;
	ld.global.nc.f32 	%f7, [%rd25];
	mul.wide.u32 	%rd26, %r18, 4;
	add.s64 	%rd27, %rd1, %rd26;
	st.global.f32 	[%rd27], %f7;
	ld.global.nc.f32 	%f8, [%rd25+4];
	st.global.f32 	[%rd27+4], %f8;
	ld.global.nc.f32 	%f9, [%rd25+8];
	st.global.f32 	[%rd27+8], %f9;
	ld.global.nc.f32 	%f10, [%rd25+12];
	st.global.f32 	[%rd27+12], %f10;
	ld.global.nc.f32 	%f11, [%rd25+16];
	st.global.f32 	[%rd27+16], %f11;
	bra.uni 	$L__BB8_9;
$L__BB8_5:
	setp.gt.u32 	%p7, %r4, 4506;
	@%p7 bra 	$L__BB8_9;
	mul.lo.s32 	%r14, %r3, 5;
	mad.lo.s32 	%r15, %r2, 5120, %r14;
	mul.wide.u32 	%rd19, %r15, 4;
	add.s64 	%rd20, %rd1, %rd19;
	mov.b32 	%r16, -1082130432;
	st.global.u32 	[%rd20], %r16;
	st.global.u32 	[%rd20+4], %r16;
	st.global.u32 	[%rd20+8], %r16;
	st.global.u32 	[%rd20+12], %r16;
	st.global.u32 	[%rd20+16], %r16;
	bra.uni 	$L__BB8_9;
$L__BB8_7:
	mov.u32 	%r5, %ctaid.x;
	shl.b32 	%r9, %r5, 10;
	mov.u32 	%r6, %tid.x;
	or.b32  	%r7, %r9, %r6;
	setp.ge.s32 	%p4, %r7, %r8;
	@%p4 bra 	$L__BB8_9;
	mul.lo.s32 	%r10, %r6, 5;
	mad.lo.s32 	%r11, %r5, 5120, %r10;
	mul.wide.u32 	%rd12, %r11, 4;
	add.s64 	%rd13, %rd2, %rd12;
	ld.global.nc.f32 	%f2, [%rd13];
	add.s64 	%rd14, %rd1, %rd12;
	st.global.f32 	[%rd14], %f2;
	ld.global.nc.f32 	%f3, [%rd13+4];
	st.global.f32 	[%rd14+4], %f3;
	ld.global.nc.f32 	%f4, [%rd13+8];
	st.global.f32 	[%rd14+8], %f4;
	ld.global.nc.f32 	%f5, [%rd13+12];
	st.global.f32 	[%rd14+12], %f5;
	ld.global.nc.f32 	%f6, [%rd13+16];
	st.global.f32 	[%rd14+16], %f6;
	mul.wide.u32 	%rd15, %r7, 4;
	add.s64 	%rd16, %rd3, %rd15;
	st.global.u32 	[%rd16], %r7;
$L__BB8_9:
	ret;

}
	// .globl	fused_dyn_strided_slice_kernel0
.visible .entry fused_dyn_strided_slice_kernel0(
	.param .u64 .ptr .align 1 fused_dyn_strided_slice_kernel0_param_0,
	.param .u64 .ptr .align 1 fused_dyn_strided_slice_kernel0_param_1,
	.param .u64 .ptr .align 1 fused_dyn_strided_slice_kernel0_param_2,
	.param .u64 .ptr .align 1 fused_dyn_strided_slice_kernel0_param_3,
	.param .u32 fused_dyn_strided_slice_kernel0_param_4,
	.param .u32 fused_dyn_strided_slice_kernel0_param_5
)
{
	.reg .pred 	%p<3>;
	.reg .b32 	%r<21>;
	.reg .b64 	%rd<17>;

	ld.param.u64 	%rd5, [fused_dyn_strided_slice_kernel0_param_0];
	ld.param.u64 	%rd6, [fused_dyn_strided_slice_kernel0_param_1];
	ld.param.u64 	%rd7, [fused_dyn_strided_slice_kernel0_param_2];
	ld.param.u64 	%rd8, [fused_dyn_strided_slice_kernel0_param_3];
	ld.param.u32 	%r3, [fused_dyn_strided_slice_kernel0_param_4];
	ld.param.u32 	%r4, [fused_dyn_strided_slice_kernel0_param_5];
	cvta.to.global.u64 	%rd1, %rd5;
	cvta.to.global.u64 	%rd2, %rd6;
	cvta.to.global.u64 	%rd3, %rd8;
	cvta.to.global.u64 	%rd4, %rd7;
	mov.u32 	%r1, %ctaid.x;
	shr.s32 	%r5, %r3, 9;
	setp.ge.s32 	%p1, %r1, %r5;
	@%p1 bra 	$L__BB9_2;
	shl.b32 	%r13, %r1, 9;
	mov.u32 	%r14, %tid.x;
	add.s32 	%r15, %r13, %r14;
	ld.global.nc.u32 	%r16, [%rd4];
	ld.global.nc.u32 	%r17, [%rd3];
	mad.lo.s32 	%r18, %r16, %r15, %r17;
	mul.wide.s32 	%rd13, %r18, 4;
	add.s64 	%rd14, %rd2, %rd13;
	ld.global.nc.u32 	%r19, [%rd14];
	mul.lo.s32 	%r20, %r4, %r15;
	mul.wide.s32 	%rd15, %r20, 4;
	add.s64 	%rd16, %rd1, %rd15;
	st.global.u32 	[%rd16], %r19;
	bra.uni 	$L__BB9_4;
$L__BB9_2:
	shl.b32 	%r6, %r1, 9;
	mov.u32 	%r7, %tid.x;
	add.s32 	%r2, %r6, %r7;
	setp.ge.s32 	%p2, %r2, %r3;
	@%p2 bra 	$L__BB9_4;
	ld.global.nc.u32 	%r8, [%rd4];
	ld.global.nc.u32 	%r9, [%rd3];
	mad.lo.s32 	%r10, %r8, %r2, %r9;
	mul.wide.s32 	%rd9, %r10, 4;
	add.s64 	%rd10, %rd2, %rd9;
	ld.global.nc.u32 	%r11, [%rd10];
	mul.lo.s32 	%r12, %r4, %r2;
	mul.wide.s32 	%rd11, %r12, 4;
	add.s64 	%rd12, %rd1, %rd11;
	st.global.u32 	[%rd12], %r11;
$L__BB9_4:
	ret;

}
	// .globl	fused_strided_slice_kernel0
.visible .entry fused_strided_slice_kernel0(
	.param .u64 .ptr .align 1 fused_strided_slice_kernel0_param_0,
	.param .u64 .ptr .align 1 fused_strided_slice_kernel0_param_1,
	.param .u32 fused_strided_slice_kernel0_param_2,
	.param .u32 fused_strided_slice_kernel0_param_3,
	.param .u32 fused_strided_slice_kernel0_param_4
)
{
	.reg .pred 	%p<3>;
	.reg .b32 	%r<16>;
	.reg .b64 	%rd<15>;

	ld.param.u64 	%rd3, [fused_strided_slice_kernel0_param_0];
	ld.param.u64 	%rd4, [fused_strided_slice_kernel0_param_1];
	ld.param.u32 	%r3, [fused_strided_slice_kernel0_param_2];
	ld.param.u32 	%r4, [fused_strided_slice_kernel0_param_3];
	ld.param.u32 	%r5, [fused_strided_slice_kernel0_param_4];
	cvta.to.global.u64 	%rd1, %rd3;
	cvta.to.global.u64 	%rd2, %rd4;
	mov.u32 	%r1, %ctaid.x;
	shr.s32 	%r6, %r3, 9;
	setp.ge.s32 	%p1, %r1, %r6;
	@%p1 bra 	$L__BB10_2;
	shl.b32 	%r11, %r1, 9;
	mov.u32 	%r12, %tid.x;
	add.s32 	%r13, %r11, %r12;
	mul.lo.s32 	%r14, %r4, %r13;
	mul.wide.s32 	%rd10, %r14, 8;
	add.s64 	%rd11, %rd2, %rd10;
	ld.global.nc.u64 	%rd12, [%rd11];
	mul.lo.s32 	%r15, %r5, %r13;
	mul.wide.s32 	%rd13, %r15, 8;
	add.s64 	%rd14, %rd1, %rd13;
	st.global.u64 	[%rd14], %rd12;
	bra.uni 	$L__BB10_4;
$L__BB10_2:
	shl.b32 	%r7, %r1, 9;
	mov.u32 	%r8, %tid.x;
	add.s32 	%r2, %r7, %r8;
	setp.ge.s32 	%p2, %r2, %r3;
	@%p2 bra 	$L__BB10_4;
	mul.lo.s32 	%r9, %r4, %r2;
	mul.wide.s32 	%rd5, %r9, 8;
	add.s64 	%rd6, %rd2, %rd5;
	ld.global.nc.u64 	%rd7, [%rd6];
	mul.lo.s32 	%r10, %r5, %r2;
	mul.wide.s32 	%rd8, %r10, 8;
	add.s64 	%rd9, %rd1, %rd8;
	st.global.u64 	[%rd9], %rd7;
$L__BB10_4:
	ret;

}
	// .globl	fused_max_kernel0
.visible .entry fused_max_kernel0(
	.param .u64 .ptr .align 1 fused_max_kernel0_param_0,
	.param .u64 .ptr .align 1 fused_max_kernel0_param_1
)
{
	.reg .pred 	%p<9>;
	.reg .b32 	%r<5>;
	.reg .b32 	%f<70>;
	.reg .b64 	%rd<7>;
	// demoted variable
	.shared .align 4 .b8 _ZZ17fused_max_kernel0E8red_buf0[4096];
	ld.param.u64 	%rd3, [fused_max_kernel0_param_0];
	ld.param.u64 	%rd2, [fused_max_kernel0_param_1];
	cvta.to.global.u64 	%rd4, %rd3;
	mov.u32 	%r1, %tid.x;
	mul.wide.u32 	%rd5, %r1, 4;
	add.s64 	%rd1, %rd4, %rd5;
	ld.global.nc.f32 	%f4, [%rd1];
	max.f32 	%f5, %f4, 0fFF7FFFFD;
	ld.global.nc.f32 	%f6, [%rd1+4096];
	max.f32 	%f7, %f5, %f6;
	ld.global.nc.f32 	%f8, [%rd1+8192];
	max.f32 	%f9, %f7, %f8;
	ld.global.nc.f32 	%f10, [%rd1+12288];
	max.f32 	%f11, %f9, %f10;
	ld.global.nc.f32 	%f12, [%rd1+16384];
	max.f32 	%f13, %f11, %f12;
	ld.global.nc.f32 	%f14, [%rd1+20480];
	max.f32 	%f15, %f13, %f14;
	ld.global.nc.f32 	%f16, [%rd1+24576];
	max.f32 	%f17, %f15, %f16;
	ld.global.nc.f32 	%f18, [%rd1+28672];
	max.f32 	%f19, %f17, %f18;
	ld.global.nc.f32 	%f20, [%rd1+32768];
	max.f32 	%f21, %f19, %f20;
	ld.global.nc.f32 	%f22, [%rd1+36864];
	max.f32 	%f23, %f21, %f22;
	ld.global.nc.f32 	%f24, [%rd1+40960];
	max.f32 	%f25, %f23, %f24;
	ld.global.nc.f32 	%f26, [%rd1+45056];
	max.f32 	%f27, %f25, %f26;
	ld.global.nc.f32 	%f28, [%rd1+49152];
	max.f32 	%f29, %f27, %f28;
	ld.global.nc.f32 	%f30, [%rd1+53248];
	max.f32 	%f31, %f29, %f30;
	ld.global.nc.f32 	%f32, [%rd1+57344];
	max.f32 	%f33, %f31, %f32;
	ld.global.nc.f32 	%f34, [%rd1+61440];
	max.f32 	%f35, %f33, %f34;
	ld.global.nc.f32 	%f36, [%rd1+65536];
	max.f32 	%f69, %f35, %f36;
	setp.gt.u32 	%p1, %r1, 619;
	@%p1 bra 	$L__BB11_2;
	ld.global.nc.f32 	%f37, [%rd1+69632];
	max.f32 	%f69, %f69, %f37;
$L__BB11_2:
	bar.sync 	0;
	shl.b32 	%r3, %r1, 2;
	mov.u32 	%r4, _ZZ17fused_max_kernel0E8red_buf0;
	add.s32 	%r2, %r4, %r3;
	st.volatile.shared.f32 	[%r2], %f69;
	bar.sync 	0;
	setp.gt.u32 	%p2, %r1, 511;
	@%p2 bra 	$L__BB11_4;
	ld.volatile.shared.f32 	%f38, [%r2];
	ld.volatile.shared.f32 	%f39, [%r2+2048];
	max.f32 	%f40, %f38, %f39;
	st.volatile.shared.f32 	[%r2], %f40;
$L__BB11_4:
	bar.sync 	0;
	setp.gt.u32 	%p3, %r1, 255;
	@%p3 bra 	$L__BB11_6;
	ld.volatile.shared.f32 	%f41, [%r2];
	ld.volatile.shared.f32 	%f42, [%r2+1024];
	max.f32 	%f43, %f41, %f42;
	st.volatile.shared.f32 	[%r2], %f43;
$L__BB11_6:
	bar.sync 	0;
	setp.gt.u32 	%p4, %r1, 127;
	@%p4 bra 	$L__BB11_8;
	ld.volatile.shared.f32 	%f44, [%r2];
	ld.volatile.shared.f32 	%f45, [%r2+512];
	max.f32 	%f46, %f44, %f45;
	st.volatile.shared.f32 	[%r2], %f46;
$L__BB11_8:
	bar.sync 	0;
	setp.gt.u32 	%p5, %r1, 63;
	@%p5 bra 	$L__BB11_10;
	ld.volatile.shared.f32 	%f47, [%r2];
	ld.volatile.shared.f32 	%f48, [%r2+256];
	max.f32 	%f49, %f47, %f48;
	st.volatile.shared.f32 	[%r2], %f49;
$L__BB11_10:
	bar.sync 	0;
	setp.gt.u32 	%p6, %r1, 31;
	@%p6 bra 	$L__BB11_12;
	ld.volatile.shared.f32 	%f50, [%r2];
	ld.volatile.shared.f32 	%f51, [%r2+128];
	max.f32 	%f52, %f50, %f51;
	st.volatile.shared.f32 	[%r2], %f52;
$L__BB11_12:
	bar.sync 	0;
	setp.gt.u32 	%p7, %r1, 15;
	@%p7 bra 	$L__BB11_14;
	ld.volatile.shared.f32 	%f53, [%r2];
	ld.volatile.shared.f32 	%f54, [%r2+64];
	max.f32 	%f55, %f53, %f54;
	st.volatile.shared.f32 	[%r2], %f55;
	ld.volatile.shared.f32 	%f56, [%r2];
	ld.volatile.shared.f32 	%f57, [%r2+32];
	max.f32 	%f58, %f56, %f57;
	st.volatile.shared.f32 	[%r2], %f58;
	ld.volatile.shared.f32 	%f59, [%r2];
	ld.volatile.shared.f32 	%f60, [%r2+16];
	max.f32 	%f61, %f59, %f60;
	st.volatile.shared.f32 	[%r2], %f61;
	ld.volatile.shared.f32 	%f62, [%r2];
	ld.volatile.shared.f32 	%f63, [%r2+8];
	max.f32 	%f64, %f62, %f63;
	st.volatile.shared.f32 	[%r2], %f64;
	ld.volatile.shared.f32 	%f65, [%r2];
	ld.volatile.shared.f32 	%f66, [%r2+4];
	max.f32 	%f67, %f65, %f66;
	st.volatile.shared.f32 	[%r2], %f67;
$L__BB11_14:
	bar.sync 	0;
	setp.ne.s32 	%p8, %r1, 0;
	@%p8 bra 	$L__BB11_16;
	ld.volatile.shared.f32 	%f68, [_ZZ17fused_max_kernel0E8red_buf0];
	cvta.to.global.u64 	%rd6, %rd2;
	st.global.f32 	[%rd6], %f68;
$L__BB11_16:
	ret;

}


// ===== COMPILED SASS (sm_100) =====

	.target	sm_100

	.elftype	@"ET_EXEC"


//--------------------- .note.nv.tkinfo           --------------------------
	.section	.note.nv.tkinfo,"",@"SHT_NOTE"
	.sectionflags	@"SHF_NOTE_NV_TKINFO"
	.tkinfo
        /*0018*/ 	.word	0x00000002
        /*0030*/ 	.string	""
        /*0030*/ 	.string	"ptxas"
        /*0030*/ 	.string	"Cuda compilation tools, release 13.0, V13.0.88"
        /*0030*/ 	.string	"Build cuda_13.0.r13.0/compiler.36424714_0"
        /*0030*/ 	.string	"-arch sm_100 -m 64 "



//--------------------- .note.nv.cuinfo           --------------------------
	.section	.note.nv.cuinfo,"",@"SHT_NOTE"
	.sectionflags	@"SHF_NOTE_NV_CUINFO"
        /*0018*/ 	.short	0x0002
        /*001a*/ 	.short	0x0064
        /*001c*/ 	.short	0x0082
	.zero		2


//--------------------- .nv.info                  --------------------------
	.section	.nv.info,"",@"SHT_CUDA_INFO"
	.align	4


	//----- nvinfo : EIATTR_REGCOUNT
	.align		4
        /*0000*/ 	.byte	0x04, 0x2f
        /*0002*/ 	.short	(.L_1 - .L_0)
	.align		4
.L_0:
        /*0004*/ 	.word	index@(fused_min_kernel0)
        /*0008*/ 	.word	0x0000000c


	//----- nvinfo : EIATTR_FRAME_SIZE
	.align		4
.L_1:
        /*000c*/ 	.byte	0x04, 0x11
        /*000e*/ 	.short	(.L_3 - .L_2)
	.align		4
.L_2:
        /*0010*/ 	.word	index@(fused_min_kernel0)
        /*0014*/ 	.word	0x00000000


	//----- nvinfo : EIATTR_REGCOUNT
	.align		4
.L_3:
        /*0018*/ 	.byte	0x04, 0x2f
        /*001a*/ 	.short	(.L_5 - .L_4)
	.align		4
.L_4:
        /*001c*/ 	.word	index@(fused_zeros_kernel0)
        /*0020*/ 	.word	0x00000008


	//----- nvinfo : EIATTR_FRAME_SIZE
	.align		4
.L_5:
        /*0024*/ 	.byte	0x04, 0x11
        /*0026*/ 	.short	(.L_7 - .L_6)
	.align		4
.L_6:
        /*0028*/ 	.word	index@(fused_zeros_kernel0)
        /*002c*/ 	.word	0x00000000


	//----- nvinfo : EIATTR_REGCOUNT
	.align		4
.L_7:
        /*0030*/ 	.byte	0x04, 0x2f
        /*0032*/ 	.short	(.L_9 - .L_8)
	.align		4
.L_8:
        /*0034*/ 	.word	index@(fused_vision_non_max_suppression_kernel0)
        /*0038*/ 	.word	0x0000000a


	//----- nvinfo : EIATTR_FRAME_SIZE
	.align		4
.L_9:
        /*003c*/ 	.byte	0x04, 0x11
        /*003e*/ 	.short	(.L_11 - .L_10)
	.align		4
.L_10:
        /*0040*/ 	.word	index@(fused_vision_non_max_suppression_kernel0)
        /*0044*/ 	.word	0x00000000


	//----- nvinfo : EIATTR_REGCOUNT
	.align		4
.L_11:
        /*0048*/ 	.byte	0x04, 0x2f
        /*004a*/ 	.short	(.L_13 - .L_12)
	.align		4
.L_12:
        /*004c*/ 	.word	index@(fused_subtract_add_expand_dims_cast_add_multiply_strided_slice_expand_dims_add_c_18397580542026144553__kernel0)
        /*0050*/ 	.word	0x0000000e


	//----- nvinfo : EIATTR_FRAME_SIZE
	.align		4
.L_13:
        /*0054*/ 	.byte	0x04, 0x11
        /*0056*/ 	.short	(.L_15 - .L_14)
	.align		4
.L_14:
        /*0058*/ 	.word	index@(fused_subtract_add_expand_dims_cast_add_multiply_strided_slice_expand_dims_add_c_18397580542026144553__kernel0)
        /*005c*/ 	.word	0x00000000


	//----- nvinfo : EIATTR_REGCOUNT
	.align		4
.L_15:
        /*0060*/ 	.byte	0x04, 0x2f
        /*0062*/ 	.short	(.L_17 - .L_16)
	.align		4
.L_16:
        /*0064*/ 	.word	index@(fused_cast_2_kernel0)
        /*0068*/ 	.word	0x0000000c


	//----- nvinfo : EIATTR_FRAME_SIZE
	.align		4
.L_17:
        /*006c*/ 	.byte	0x04, 0x11
        /*006e*/ 	.short	(.L_19 - .L_18)
	.align		4
.L_18:
        /*0070*/ 	.word	index@(fused_cast_2_kernel0)
        /*0074*/ 	.word	0x00000000


	//----- nvinfo : EIATTR_REGCOUNT
	.align		4
.L_19:
        /*0078*/ 	.byte	0x04, 0x2f
        /*007a*/ 	.short	(.L_21 - .L_20)
	.align		4
.L_20:
        /*007c*/ 	.word	index@(fused_vision_non_max_suppression_kernel2)
        /*0080*/ 	.word	0x0000001c


	//----- nvinfo : EIATTR_FRAME_SIZE
	.align		4
.L_21:
        /*0084*/ 	.byte	0x04, 0x11
        /*0086*/ 	.short	(.L_23 - .L_22)
	.align		4
.L_22:
        /*0088*/ 	.word	index@($__internal_0_$__cuda_sm3x_div_rn_noftz_f32_slowpath)
        /*008c*/ 	.word	0x00000000


	//----- nvinfo : EIATTR_FRAME_SIZE
	.align		4
.L_23:
        /*0090*/ 	.byte	0x04, 0x11
        /*0092*/ 	.short	(.L_25 - .L_24)
	.align		4
.L_24:
        /*0094*/ 	.word	index@(fused_vision_non_max_suppression_kernel2)
        /*0098*/ 	.word	0x00000000


	//----- nvinfo : EIATTR_REGCOUNT
	.align		4
.L_25:
        /*009c*/ 	.byte	0x04, 0x2f
        /*009e*/ 	.short	(.L_27 - .L_26)
	.align		4
.L_26:
        /*00a0*/ 	.word	index@(fused_squeeze_1_kernel0)
        /*00a4*/ 	.word	0x0000000a


	//----- nvinfo : EIATTR_FRAME_SIZE
	.align		4
.L_27:
        /*00a8*/ 	.byte	0x04, 0x11
        /*00aa*/ 	.short	(.L_29 - .L_28)
	.align		4
.L_28:
        /*00ac*/ 	.word	index@(fused_squeeze_1_kernel0)
        /*00b0*/ 	.word	0x00000000


	//----- nvinfo : EIATTR_REGCOUNT
	.align		4
.L_29:
        /*00b4*/ 	.byte	0x04, 0x2f
        /*00b6*/ 	.short	(.L_31 - .L_30)
	.align		4
.L_30:
        /*00b8*/ 	.word	index@(fused_squeeze_2_kernel0)
        /*00bc*/ 	.word	0x00000008


	//----- nvinfo : EIATTR_FRAME_SIZE
	.align		4
.L_31:
        /*00c0*/ 	.byte	0x04, 0x11
        /*00c2*/ 	.short	(.L_33 - .L_32)
	.align		4
.L_32:
        /*00c4*/ 	.word	index@(fused_squeeze_2_kernel0)
        /*00c8*/ 	.word	0x00000000


	//----- nvinfo : EIATTR_REGCOUNT
	.align		4
.L_33:
        /*00cc*/ 	.byte	0x04, 0x2f
        /*00ce*/ 	.short	(.L_35 - .L_34)
	.align		4
.L_34:
        /*00d0*/ 	.word	index@(fused_vision_non_max_suppression_kernel1)
        /*00d4*/ 	.word	0x0000001c


	//----- nvinfo : EIATTR_FRAME_SIZE
	.align		4
.L_35:
        /*00d8*/ 	.byte	0x04, 0x11
        /*00da*/ 	.short	(.L_37 - .L_36)
	.align		4
.L_36:
        /*00dc*/ 	.word	index@(fused_vision_non_max_suppression_kernel1)
        /*00e0*/ 	.word	0x00000000


	//----- nvinfo : EIATTR_REGCOUNT
	.align		4
.L_37:
        /*00e4*/ 	.byte	0x04, 0x2f
        /*00e6*/ 	.short	(.L_39 - .L_38)
	.align		4
.L_38:
        /*00e8*/ 	.word	index@(fused_dyn_strided_slice_kernel0)
        /*00ec*/ 	.word	0x0000000e


	//----- nvinfo : EIATTR_FRAME_SIZE
	.align		4
.L_39:
        /*00f0*/ 	.byte	0x04, 0x11
        /*00f2*/ 	.short	(.L_41 - .L_40)
	.align		4
.L_40:
        /*00f4*/ 	.word	index@(fused_dyn_strided_slice_kernel0)
        /*00f8*/ 	.word	0x00000000


	//----- nvinfo : EIATTR_REGCOUNT
	.align		4
.L_41:
        /*00fc*/ 	.byte	0x04, 0x2f
        /*00fe*/ 	.short	(.L_43 - .L_42)
	.align		4
.L_42:
        /*0100*/ 	.word	index@(fused_strided_slice_kernel0)
        /*0104*/ 	.word	0x0000000a


	//----- nvinfo : EIATTR_FRAME_SIZE
	.align		4
.L_43:
        /*0108*/ 	.byte	0x04, 0x11
        /*010a*/ 	.short	(.L_45 - .L_44)
	.align		4
.L_44:
        /*010c*/ 	.word	index@(fused_strided_slice_kernel0)
        /*0110*/ 	.word	0x00000000


	//----- nvinfo : EIATTR_REGCOUNT
	.align		4
.L_45:
        /*0114*/ 	.byte	0x04, 0x2f
        /*0116*/ 	.short	(.L_47 - .L_46)
	.align		4
.L_46:
        /*0118*/ 	.word	index@(fused_max_kernel0)
        /*011c*/ 	.word	0x00000018


	//----- nvinfo : EIATTR_FRAME_SIZE
	.align		4
.L_47:
        /*0120*/ 	.byte	0x04, 0x11
        /*0122*/ 	.short	(.L_49 - .L_48)
	.align		4
.L_48:
        /*0124*/ 	.word	index@(fused_max_kernel0)
        /*0128*/ 	.word	0x00000000


	//----- nvinfo : EIATTR_MIN_STACK_SIZE
	.align		4
.L_49:
        /*012c*/ 	.byte	0x04, 0x12
        /*012e*/ 	.short	(.L_51 - .L_50)
	.align		4
.L_50:
        /*0130*/ 	.word	index@(fused_max_kernel0)
        /*0134*/ 	.word	0x00000000


	//----- nvinfo : EIATTR_MIN_STACK_SIZE
	.align		4
.L_51:
        /*0138*/ 	.byte	0x04, 0x12
        /*013a*/ 	.short	(.L_53 - .L_52)
	.align		4
.L_52:
        /*013c*/ 	.word	index@(fused_strided_slice_kernel0)
        /*0140*/ 	.word	0x00000000


	//----- nvinfo : EIATTR_MIN_STACK_SIZE
	.align		4
.L_53:
        /*0144*/ 	.byte	0x04, 0x12
        /*0146*/ 	.short	(.L_55 - .L_54)
	.align		4
.L_54:
        /*0148*/ 	.word	index@(fused_dyn_strided_slice_kernel0)
        /*014c*/ 	.word	0x00000000


	//----- nvinfo : EIATTR_MIN_STACK_SIZE
	.align		4
.L_55:
        /*0150*/ 	.byte	0x04, 0x12
        /*0152*/ 	.short	(.L_57 - .L_56)
	.align		4
.L_56:
        /*0154*/ 	.word	index@(fused_vision_non_max_suppression_kernel1)
        /*0158*/ 	.word	0x00000000


	//----- nvinfo : EIATTR_MIN_STACK_SIZE
	.align		4
.L_57:
        /*015c*/ 	.byte	0x04, 0x12
        /*015e*/ 	.short	(.L_59 - .L_58)
	.align		4
.L_58:
        /*0160*/ 	.word	index@(fused_squeeze_2_kernel0)
        /*0164*/ 	.word	0x00000000


	//----- nvinfo : EIATTR_MIN_STACK_SIZE
	.align		4
.L_59:
        /*0168*/ 	.byte	0x04, 0x12
        /*016a*/ 	.short	(.L_61 - .L_60)
	.align		4
.L_60:
        /*016c*/ 	.word	index@(fused_squeeze_1_kernel0)
        /*0170*/ 	.word	0x00000000


	//----- nvinfo : EIATTR_MIN_STACK_SIZE
	.align		4
.L_61:
        /*0174*/ 	.byte	0x04, 0x12
        /*0176*/ 	.short	(.L_63 - .L_62)
	.align		4
.L_62:
        /*0178*/ 	.word	index@(fused_vision_non_max_suppression_kernel2)
        /*017c*/ 	.word	0x00000000


	//----- nvinfo : EIATTR_MIN_STACK_SIZE
	.align		4
.L_63:
        /*0180*/ 	.byte	0x04, 0x12
        /*0182*/ 	.short	(.L_65 - .L_64)
	.align		4
.L_64:
        /*0184*/ 	.word	index@(fused_cast_2_kernel0)
        /*0188*/ 	.word	0x00000000


	//----- nvinfo : EIATTR_MIN_STACK_SIZE
	.align		4
.L_65:
        /*018c*/ 	.byte	0x04, 0x12
        /*018e*/ 	.short	(.L_67 - .L_66)
	.align		4
.L_66:
        /*0190*/ 	.word	index@(fused_subtract_add_expand_dims_cast_add_multiply_strided_slice_expand_dims_add_c_18397580542026144553__kernel0)
        /*0194*/ 	.word	0x00000000


	//----- nvinfo : EIATTR_MIN_STACK_SIZE
	.align		4
.L_67:
        /*0198*/ 	.byte	0x04, 0x12
        /*019a*/ 	.short	(.L_69 - .L_68)
	.align		4
.L_68:
        /*019c*/ 	.word	index@(fused_vision_non_max_suppression_kernel0)
        /*01a0*/ 	.word	0x00000000


	//----- nvinfo : EIATTR_MIN_STACK_SIZE
	.align		4
.L_69:
        /*01a4*/ 	.byte	0x04, 0x12
        /*01a6*/ 	.short	(.L_71 - .L_70)
	.align		4
.L_70:
        /*01a8*/ 	.word	index@(fused_zeros_kernel0)
        /*01ac*/ 	.word	0x00000000


	//----- nvinfo : EIATTR_MIN_STACK_SIZE
	.align		4
.L_71:
        /*01b0*/ 	.byte	0x04, 0x12
        /*01b2*/ 	.short	(.L_73 - .L_72)
	.align		4
.L_72:
        /*01b4*/ 	.word	index@(fused_min_kernel0)
        /*01b8*/ 	.word	0x00000000
.L_73:


//--------------------- .nv.compat                --------------------------
	.section	.nv.compat,"",@"SHT_CUDA_COMPAT_INFO"
	.align	4
        /*0000*/ 	.byte	0x02, 0x09, 0x00, 0x00, 0x02, 0x02, 0x01, 0x00, 0x02, 0x05, 0x05, 0x00, 0x03, 0x07, 0x01, 0x01
        /*0010*/ 	.byte	0x02, 0x03, 0x00, 0x00, 0x02, 0x06, 0x01, 0x00, 0x04, 0x0b, 0x08, 0x00, 0x01, 0x00, 0x00, 0x00
        /*0020*/ 	.byte	0x00, 0x00, 0x00, 0x00


//--------------------- .nv.info.fused_max_kernel0 --------------------------
	.section	.nv.info.fused_max_kernel0,"",@"SHT_CUDA_INFO"
	.sectionflags	@""
	.align	4


	//----- nvinfo : EIATTR_CUDA_API_VERSION
	.align		4
        /*0000*/ 	.byte	0x04, 0x37
        /*0002*/ 	.short	(.L_75 - .L_74)
.L_74:
        /*0004*/ 	.word	0x00000082


	//----- nvinfo : EIATTR_KPARAM_INFO
	.align		4
.L_75:
        /*0008*/ 	.byte	0x04, 0x17
        /*000a*/ 	.short	(.L_77 - .L_76)
.L_76:
        /*000c*/ 	.word	0x00000000
        /*0010*/ 	.short	0x0001
        /*0012*/ 	.short	0x0008
        /*0014*/ 	.byte	0x00, 0xf5, 0x21, 0x00


	//----- nvinfo : EIATTR_KPARAM_INFO
	.align		4
.L_77:
        /*0018*/ 	.byte	0x04, 0x17
        /*001a*/ 	.short	(.L_79 - .L_78)
.L_78:
        /*001c*/ 	.word	0x00000000
        /*0020*/ 	.short	0x0000
        /*0022*/ 	.short	0x0000
        /*0024*/ 	.byte	0x00, 0xf5, 0x21, 0x00


	//----- nvinfo : EIATTR_SPARSE_MMA_MASK
	.align		4
.L_79:
        /*0028*/ 	.byte	0x03, 0x50
        /*002a*/ 	.short	0x0000


	//----- nvinfo : EIATTR_MAXREG_COUNT
	.align		4
        /*002c*/ 	.byte	0x03, 0x1b
        /*002e*/ 	.short	0x00ff


	//----- nvinfo : EIATTR_NUM_BARRIERS
	.align		4
        /*0030*/ 	.byte	0x02, 0x4c
        /*0032*/ 	.byte	0x01
	.zero		1


	//----- nvinfo : EIATTR_MERCURY_ISA_VERSION
	.align		4
        /*0034*/ 	.byte	0x03, 0x5f
        /*0036*/ 	.short	0x0101


	//----- nvinfo : EIATTR_VRC_CTA_INIT_COUNT
	.align		4
        /*0038*/ 	.byte	0x02, 0x4a
	.zero		1
	.zero		1


	//----- nvinfo : EIATTR_EXIT_INSTR_OFFSETS
	.align		4
        /*003c*/ 	.byte	0x04, 0x1c
        /*003e*/ 	.short	(.L_81 - .L_80)


	//   ....[0]....
.L_80:
        /*0040*/ 	.word	0x00000610


	//   ....[1]....
        /*0044*/ 	.word	0x00000650


	//----- nvinfo : EIATTR_CRS_STACK_SIZE
	.align		4
.L_81:
        /*0048*/ 	.byte	0x04, 0x1e
        /*004a*/ 	.short	(.L_83 - .L_82)
.L_82:
        /*004c*/ 	.word	0x00000000


	//----- nvinfo : EIATTR_CBANK_PARAM_SIZE
	.align		4
.L_83:
        /*0050*/ 	.byte	0x03, 0x19
        /*0052*/ 	.short	0x0010


	//----- nvinfo : EIATTR_PARAM_CBANK
	.align		4
        /*0054*/ 	.byte	0x04, 0x0a
        /*0056*/ 	.short	(.L_85 - .L_84)
	.align		4
.L_84:
        /*0058*/ 	.word	index@(.nv.constant0.fused_max_kernel0)
        /*005c*/ 	.short	0x0380
        /*005e*/ 	.short	0x0010


	//----- nvinfo : EIATTR_SW_WAR
	.align		4
.L_85:
        /*0060*/ 	.byte	0x04, 0x36
        /*0062*/ 	.short	(.L_87 - .L_86)
.L_86:
        /*0064*/ 	.word	0x00000008
.L_87:


//--------------------- .nv.info.fused_strided_slice_kernel0 --------------------------
	.section	.nv.info.fused_strided_slice_kernel0,"",@"SHT_CUDA_INFO"
	.sectionflags	@""
	.align	4


	//----- nvinfo : EIATTR_CUDA_API_VERSION
	.align		4
        /*0000*/ 	.byte	0x04, 0x37
        /*0002*/ 	.short	(.L_89 - .L_88)
.L_88:
        /*0004*/ 	.word	0x00000082


	//----- nvinfo : EIATTR_KPARAM_INFO
	.align		4
.L_89:
        /*0008*/ 	.byte	0x04, 0x17
        /*000a*/ 	.short	(.L_91 - .L_90)
.L_90:
        /*000c*/ 	.word	0x00000000
        /*0010*/ 	.short	0x0004
        /*0012*/ 	.short	0x0018
        /*0014*/ 	.byte	0x00, 0xf0, 0x11, 0x00


	//----- nvinfo : EIATTR_KPARAM_INFO
	.align		4
.L_91:
        /*0018*/ 	.byte	0x04, 0x17
        /*001a*/ 	.short	(.L_93 - .L_92)
.L_92:
        /*001c*/ 	.word	0x00000000
        /*0020*/ 	.short	0x0003
        /*0022*/ 	.short	0x0014
        /*0024*/ 	.byte	0x00, 0xf0, 0x11, 0x00


	//----- nvinfo : EIATTR_KPARAM_INFO
	.align		4
.L_93:
        /*0028*/ 	.byte	0x04, 0x17
        /*002a*/ 	.short	(.L_95 - .L_94)
.L_94:
        /*002c*/ 	.word	0x00000000
        /*0030*/ 	.short	0x0002
        /*0032*/ 	.short	0x0010
        /*0034*/ 	.byte	0x00, 0xf0, 0x11, 0x00


	//----- nvinfo : EIATTR_KPARAM_INFO
	.align		4
.L_95:
        /*0038*/ 	.byte	0x04, 0x17
        /*003a*/ 	.short	(.L_97 - .L_96)
.L_96:
        /*003c*/ 	.word	0x00000000
        /*0040*/ 	.short	0x0001
        /*0042*/ 	.short	0x0008
        /*0044*/ 	.byte	0x00, 0xf5, 0x21, 0x00


	//----- nvinfo : EIATTR_KPARAM_INFO
	.align		4
.L_97:
        /*0048*/ 	.byte	0x04, 0x17
        /*004a*/ 	.short	(.L_99 - .L_98)
.L_98:
        /*004c*/ 	.word	0x00000000
        /*0050*/ 	.short	0x0000
        /*0052*/ 	.short	0x0000
        /*0054*/ 	.byte	0x00, 0xf5, 0x21, 0x00


	//----- nvinfo : EIATTR_SPARSE_MMA_MASK
	.align		4
.L_99:
        /*0058*/ 	.byte	0x03, 0x50
        /*005a*/ 	.short	0x0000


	//----- nvinfo : EIATTR_MAXREG_COUNT
	.align		4
        /*005c*/ 	.byte	0x03, 0x1b
        /*005e*/ 	.short	0x00ff


	//----- nvinfo : EIATTR_MERCURY_ISA_VERSION
	.align		4
        /*0060*/ 	.byte	0x03, 0x5f
        /*0062*/ 	.short	0x0101


	//----- nvinfo : EIATTR_VRC_CTA_INIT_COUNT
	.align		4
        /*0064*/ 	.byte	0x02, 0x4a
	.zero		1
	.zero		1


	//----- nvinfo : EIATTR_EXIT_INSTR_OFFSETS
	.align		4
        /*0068*/ 	.byte	0x04, 0x1c
        /*006a*/ 	.short	(.L_101 - .L_100)


	//   ....[0]....
.L_100:
        /*006c*/ 	.word	0x00000130


	//   ....[1]....
        /*0070*/ 	.word	0x00000170


	//   ....[2]....
        /*0074*/ 	.word	0x00000220


	//----- nvinfo : EIATTR_CBANK_PARAM_SIZE
	.align		4
.L_101:
        /*0078*/ 	.byte	0x03, 0x19
        /*007a*/ 	.short	0x001c


	//----- nvinfo : EIATTR_PARAM_CBANK
	.align		4
        /*007c*/ 	.byte	0x04, 0x0a
        /*007e*/ 	.short	(.L_103 - .L_102)
	.align		4
.L_102:
        /*0080*/ 	.word	index@(.nv.constant0.fused_strided_slice_kernel0)
        /*0084*/ 	.short	0x0380
        /*0086*/ 	.short	0x001c


	//----- nvinfo : EIATTR_SW_WAR
	.align		4
.L_103:
        /*0088*/ 	.byte	0x04, 0x36
        /*008a*/ 	.short	(.L_105 - .L_104)
.L_104:
        /*008c*/ 	.word	0x00000008
.L_105:


//--------------------- .nv.info.fused_dyn_strided_slice_kernel0 --------------------------
	.section	.nv.info.fused_dyn_strided_slice_kernel0,"",@"SHT_CUDA_INFO"
	.sectionflags	@""
	.align	4


	//----- nvinfo : EIATTR_CUDA_API_VERSION
	.align		4
        /*0000*/ 	.byte	0x04, 0x37
        /*0002*/ 	.short	(.L_107 - .L_106)
.L_106:
        /*0004*/ 	.word	0x00000082


	//----- nvinfo : EIATTR_KPARAM_INFO
	.align		4
.L_107:
        /*0008*/ 	.byte	0x04, 0x17
        /*000a*/ 	.short	(.L_109 - .L_108)
.L_108:
        /*000c*/ 	.word	0x00000000
        /*0010*/ 	.short	0x0005
        /*0012*/ 	.short	0x0024
        /*0014*/ 	.byte	0x00, 0xf0, 0x11, 0x00


	//----- nvinfo : EIATTR_KPARAM_INFO
	.align		4
.L_109:
        /*0018*/ 	.byte	0x04, 0x17
        /*001a*/ 	.short	(.L_111 - .L_110)
.L_110:
        /*001c*/ 	.word	0x00000000
        /*0020*/ 	.short	0x0004
        /*0022*/ 	.short	0x0020
        /*0024*/ 	.byte	0x00, 0xf0, 0x11, 0x00


	//----- nvinfo : EIATTR_KPARAM_INFO
	.align		4
.L_111:
        /*0028*/ 	.byte	0x04, 0x17
        /*002a*/ 	.short	(.L_113 - .L_112)
.L_112:
        /*002c*/ 	.word	0x00000000
        /*0030*/ 	.short	0x0003
        /*0032*/ 	.short	0x0018
        /*0034*/ 	.byte	0x00, 0xf5, 0x21, 0x00


	//----- nvinfo : EIATTR_KPARAM_INFO
	.align		4
.L_113:
        /*0038*/ 	.byte	0x04, 0x17
        /*003a*/ 	.short	(.L_115 - .L_114)
.L_114:
        /*003c*/ 	.word	0x00000000
        /*0040*/ 	.short	0x0002
        /*0042*/ 	.short	0x0010
        /*0044*/ 	.byte	0x00, 0xf5, 0x21, 0x00


	//----- nvinfo : EIATTR_KPARAM_INFO
	.align		4
.L_115:
        /*0048*/ 	.byte	0x04, 0x17
        /*004a*/ 	.short	(.L_117 - .L_116)
.L_116:
        /*004c*/ 	.word	0x00000000
        /*0050*/ 	.short	0x0001
        /*0052*/ 	.short	0x0008
        /*0054*/ 	.byte	0x00, 0xf5, 0x21, 0x00


	//----- nvinfo : EIATTR_KPARAM_INFO
	.align		4
.L_117:
        /*0058*/ 	.byte	0x04, 0x17
        /*005a*/ 	.short	(.L_119 - .L_118)
.L_118:
        /*005c*/ 	.word	0x00000000
        /*0060*/ 	.short	0x0000
        /*0062*/ 	.short	0x0000
        /*0064*/ 	.byte	0x00, 0xf5, 0x21, 0x00


	//----- nvinfo : EIATTR_SPARSE_MMA_MASK
	.align		4
.L_119:
        /*0068*/ 	.byte	0x03, 0x50
        /*006a*/ 	.short	0x0000


	//----- nvinfo : EIATTR_MAXREG_COUNT
	.align		4
        /*006c*/ 	.byte	0x03, 0x1b
        /*006e*/ 	.short	0x00ff


	//----- nvinfo : EIATTR_MERCURY_ISA_VERSION
	.align		4
        /*0070*/ 	.byte	0x03, 0x5f
        /*0072*/ 	.short	0x0101


	//----- nvinfo : EIATTR_VRC_CTA_INIT_COUNT
	.align		4
        /*0074*/ 	.byte	0x02, 0x4a
	.zero		1
	.zero		1


	//----- nvinfo : EIATTR_EXIT_INSTR_OFFSETS
	.align		4
        /*0078*/ 	.byte	0x04, 0x1c
        /*007a*/ 	.short	(.L_121 - .L_120)


	//   ....[0]....
.L_120:
        /*007c*/ 	.word	0x00000160


	//   ....[1]....
        /*0080*/ 	.word	0x000001a0


	//   ....[2]....
        /*0084*/ 	.word	0x00000280


	//----- nvinfo : EIATTR_CBANK_PARAM_SIZE
	.align		4
.L_121:
        /*0088*/ 	.byte	0x03, 0x19
        /*008a*/ 	.short	0x0028


	//----- nvinfo : EIATTR_PARAM_CBANK
	.align		4
        /*008c*/ 	.byte	0x04, 0x0a
        /*008e*/ 	.short	(.L_123 - .L_122)
	.align		4
.L_122:
        /*0090*/ 	.word	index@(.nv.constant0.fused_dyn_strided_slice_kernel0)
        /*0094*/ 	.short	0x0380
        /*0096*/ 	.short	0x0028


	//----- nvinfo : EIATTR_SW_WAR
	.align		4
.L_123:
        /*0098*/ 	.byte	0x04, 0x36
        /*009a*/ 	.short	(.L_125 - .L_124)
.L_124:
        /*009c*/ 	.word	0x00000008
.L_125:


//--------------------- .nv.info.fused_vision_non_max_suppression_kernel1 --------------------------
	.section	.nv.info.fused_vision_non_max_suppression_kernel1,"",@"SHT_CUDA_INFO"
	.sectionflags	@""
	.align	4


	//----- nvinfo : EIATTR_CUDA_API_VERSION
	.align		4
        /*0000*/ 	.byte	0x04, 0x37
        /*0002*/ 	.short	(.L_127 - .L_126)
.L_126:
        /*0004*/ 	.word	0x00000082


	//----- nvinfo : EIATTR_KPARAM_INFO
	.align		4
.L_127:
        /*0008*/ 	.byte	0x04, 0x17
        /*000a*/ 	.short	(.L_129 - .L_128)
.L_128:
        /*000c*/ 	.word	0x00000000
        /*0010*/ 	.short	0x0005
        /*0012*/ 	.short	0x0028
        /*0014*/ 	.byte	0x00, 0xf5, 0x21, 0x00


	//----- nvinfo : EIATTR_KPARAM_INFO
	.align		4
.L_129:
        /*0018*/ 	.byte	0x04, 0x17
        /*001a*/ 	.short	(.L_131 - .L_130)
.L_130:
        /*001c*/ 	.word	0x00000000
        /*0020*/ 	.short	0x0004
        /*0022*/ 	.short	0x0020
        /*0024*/ 	.byte	0x00, 0xf5, 0x21, 0x00


	//----- nvinfo : EIATTR_KPARAM_INFO
	.align		4
.L_131:
        /*0028*/ 	.byte	0x04, 0x17
        /*002a*/ 	.short	(.L_133 - .L_132)
.L_132:
        /*002c*/ 	.word	0x00000000
        /*0030*/ 	.short	0x0003
        /*0032*/ 	.short	0x0018
        /*0034*/ 	.byte	0x00, 0xf5, 0x21, 0x00


	//----- nvinfo : EIATTR_KPARAM_INFO
	.align		4
.L_133:
        /*0038*/ 	.byte	0x04, 0x17
        /*003a*/ 	.short	(.L_135 - .L_134)
.L_134:
        /*003c*/ 	.word	0x00000000
        /*0040*/ 	.short	0x0002
        /*0042*/ 	.short	0x0010
        /*0044*/ 	.byte	0x00, 0xf5, 0x21, 0x00


	//----- nvinfo : EIATTR_KPARAM_INFO
	.align		4
.L_135:
        /*0048*/ 	.byte	0x04, 0x17
        /*004a*/ 	.short	(.L_137 - .L_136)
.L_136:
        /*004c*/ 	.word	0x00000000
        /*0050*/ 	.short	0x0001
        /*0052*/ 	.short	0x0008
        /*0054*/ 	.byte	0x00, 0xf5, 0x21, 0x00


	//----- nvinfo : EIATTR_KPARAM_INFO
	.align		4
.L_137:
        /*0058*/ 	.byte	0x04, 0x17
        /*005a*/ 	.short	(.L_139 - .L_138)
.L_138:
        /*005c*/ 	.word	0x00000000
        /*0060*/ 	.short	0x0000
        /*0062*/ 	.short	0x0000
        /*0064*/ 	.byte	0x00, 0xf5, 0x21, 0x00


	//----- nvinfo : EIATTR_SPARSE_MMA_MASK
	.align		4
.L_139:
        /*0068*/ 	.byte	0x03, 0x50
        /*006a*/ 	.short	0x0000


	//----- nvinfo : EIATTR_MAXREG_COUNT
	.align		4
        /*006c*/ 	.byte	0x03, 0x1b
        /*006e*/ 	.short	0x00ff


	//----- nvinfo : EIATTR_MERCURY_ISA_VERSION
	.align		4
        /*0070*/ 	.byte	0x03, 0x5f
        /*0072*/ 	.short	0x0101


	//----- nvinfo : EIATTR_VRC_CTA_INIT_COUNT
	.align		4
        /*0074*/ 	.byte	0x02, 0x4a
	.zero		1
	.zero		1


	//----- nvinfo : EIATTR_EXIT_INSTR_OFFSETS
	.align		4
        /*0078*/ 	.byte	0x04, 0x1c
        /*007a*/ 	.short	(.L_141 - .L_140)


	//   ....[0]....
.L_140:
        /*007c*/ 	.word	0x00000270


	//   ....[1]....
        /*0080*/ 	.word	0x00000280


	//   ....[2]....
        /*0084*/ 	.word	0x00000330


	//   ....[3]....
        /*0088*/ 	.word	0x00000390


	//   ....[4]....
        /*008c*/ 	.word	0x000004d0


	//----- nvinfo : EIATTR_CBANK_PARAM_SIZE
	.align		4
.L_141:
        /*0090*/ 	.byte	0x03, 0x19
        /*0092*/ 	.short	0x0030


	//----- nvinfo : EIATTR_PARAM_CBANK
	.align		4
        /*0094*/ 	.byte	0x04, 0x0a
        /*0096*/ 	.short	(.L_143 - .L_142)
	.align		4
.L_142:
        /*0098*/ 	.word	index@(.nv.constant0.fused_vision_non_max_suppression_kernel1)
        /*009c*/ 	.short	0x0380
        /*009e*/ 	.short	0x0030


	//----- nvinfo : EIATTR_SW_WAR
	.align		4
.L_143:
        /*00a0*/ 	.byte	0x04, 0x36
        /*00a2*/ 	.short	(.L_145 - .L_144)
.L_144:
        /*00a4*/ 	.word	0x00000008
.L_145:


//--------------------- .nv.info.fused_squeeze_2_kernel0 --------------------------
	.section	.nv.info.fused_squeeze_2_kernel0,"",@"SHT_CUDA_INFO"
	.sectionflags	@""
	.align	4


	//----- nvinfo : EIATTR_CUDA_API_VERSION
	.align		4
        /*0000*/ 	.byte	0x04, 0x37
        /*0002*/ 	.short	(.L_147 - .L_146)
.L_146:
        /*0004*/ 	.word	0x00000082


	//----- nvinfo : EIATTR_KPARAM_INFO
	.align		4
.L_147:
        /*0008*/ 	.byte	0x04, 0x17
        /*000a*/ 	.short	(.L_149 - .L_148)
.L_148:
        /*000c*/ 	.word	0x00000000
        /*0010*/ 	.short	0x0001
        /*0012*/ 	.short	0x0008
        /*0014*/ 	.byte	0x00, 0xf5, 0x21, 0x00


	//----- nvinfo : EIATTR_KPARAM_INFO
	.align		4
.L_149:
        /*0018*/ 	.byte	0x04, 0x17
        /*001a*/ 	.short	(.L_151 - .L_150)
.L_150:
        /*001c*/ 	.word	0x00000000
        /*0020*/ 	.short	0x0000
        /*0022*/ 	.short	0x0000
        /*0024*/ 	.byte	0x00, 0xf5, 0x21, 0x00


	//----- nvinfo : EIATTR_SPARSE_MMA_MASK
	.align		4
.L_151:
        /*0028*/ 	.byte	0x03, 0x50
        /*002a*/ 	.short	0x0000


	//----- nvinfo : EIATTR_MAXREG_COUNT
	.align		4
        /*002c*/ 	.byte	0x03, 0x1b
        /*002e*/ 	.short	0x00ff


	//----- nvinfo : EIATTR_MERCURY_ISA_VERSION
	.align		4
        /*0030*/ 	.byte	0x03, 0x5f
        /*0032*/ 	.short	0x0101


	//----- nvinfo : EIATTR_VRC_CTA_INIT_COUNT
	.align		4
        /*0034*/ 	.byte	0x02, 0x4a
	.zero		1
	.zero		1


	//----- nvinfo : EIATTR_EXIT_INSTR_OFFSETS
	.align		4
        /*0038*/ 	.byte	0x04, 0x1c
        /*003a*/ 	.short	(.L_153 - .L_152)


	//   ....[0]....
.L_152:
        /*003c*/ 	.word	0x00000060


	//----- nvinfo : EIATTR_CBANK_PARAM_SIZE
	.align		4
.L_153:
        /*0040*/ 	.byte	0x03, 0x19
        /*0042*/ 	.short	0x0010


	//----- nvinfo : EIATTR_PARAM_CBANK
	.align		4
        /*0044*/ 	.byte	0x04, 0x0a
        /*0046*/ 	.short	(.L_155 - .L_154)
	.align		4
.L_154:
        /*0048*/ 	.word	index@(.nv.constant0.fused_squeeze_2_kernel0)
        /*004c*/ 	.short	0x0380
        /*004e*/ 	.short	0x0010


	//----- nvinfo : EIATTR_SW_WAR
	.align		4
.L_155:
        /*0050*/ 	.byte	0x04, 0x36
        /*0052*/ 	.short	(.L_157 - .L_156)
.L_156:
        /*0054*/ 	.word	0x00000008
.L_157:


//--------------------- .nv.info.fused_squeeze_1_kernel0 --------------------------
	.section	.nv.info.fused_squeeze_1_kernel0,"",@"SHT_CUDA_INFO"
	.sectionflags	@""
	.align	4


	//----- nvinfo : EIATTR_CUDA_API_VERSION
	.align		4
        /*0000*/ 	.byte	0x04, 0x37
        /*0002*/ 	.short	(.L_159 - .L_158)
.L_158:
        /*0004*/ 	.word	0x00000082


	//----- nvinfo : EIATTR_KPARAM_INFO
	.align		4
.L_159:
        /*0008*/ 	.byte	0x04, 0x17
        /*000a*/ 	.short	(.L_161 - .L_160)
.L_160:
        /*000c*/ 	.word	0x00000000
        /*0010*/ 	.short	0x0001
        /*0012*/ 	.short	0x0008
        /*0014*/ 	.byte	0x00, 0xf5, 0x21, 0x00


	//----- nvinfo : EIATTR_KPARAM_INFO
	.align		4
.L_161:
        /*0018*/ 	.byte	0x04, 0x17
        /*001a*/ 	.short	(.L_163 - .L_162)
.L_162:
        /*001c*/ 	.word	0x00000000
        /*0020*/ 	.short	0x0000
        /*0022*/ 	.short	0x0000
        /*0024*/ 	.byte	0x00, 0xf5, 0x21, 0x00


	//----- nvinfo : EIATTR_SPARSE_MMA_MASK
	.align		4
.L_163:
        /*0028*/ 	.byte	0x03, 0x50
        /*002a*/ 	.short	0x0000


	//----- nvinfo : EIATTR_MAXREG_COUNT
	.align		4
        /*002c*/ 	.byte	0x03, 0x1b
        /*002e*/ 	.short	0x00ff


	//----- nvinfo : EIATTR_MERCURY_ISA_VERSION
	.align		4
        /*0030*/ 	.byte	0x03, 0x5f
        /*0032*/ 	.short	0x0101


	//----- nvinfo : EIATTR_VRC_CTA_INIT_COUNT
	.align		4
        /*0034*/ 	.byte	0x02, 0x4a
	.zero		1
	.zero		1


	//----- nvinfo : EIATTR_EXIT_INSTR_OFFSETS
	.align		4
        /*0038*/ 	.byte	0x04, 0x1c
        /*003a*/ 	.short	(.L_165 - .L_164)


	//   ....[0]....
.L_164:
        /*003c*/ 	.word	0x00000060


	//   ....[1]....
        /*0040*/ 	.word	0x000000e0


	//----- nvinfo : EIATTR_CBANK_PARAM_SIZE
	.align		4
.L_165:
        /*0044*/ 	.byte	0x03, 0x19
        /*0046*/ 	.short	0x0010


	//----- nvinfo : EIATTR_PARAM_CBANK
	.align		4
        /*0048*/ 	.byte	0x04, 0x0a
        /*004a*/ 	.short	(.L_167 - .L_166)
	.align		4
.L_166:
        /*004c*/ 	.word	index@(.nv.constant0.fused_squeeze_1_kernel0)
        /*0050*/ 	.short	0x0380
        /*0052*/ 	.short	0x0010


	//----- nvinfo : EIATTR_SW_WAR
	.align		4
.L_167:
        /*0054*/ 	.byte	0x04, 0x36
        /*0056*/ 	.short	(.L_169 - .L_168)
.L_168:
        /*0058*/ 	.word	0x00000008
.L_169:


//--------------------- .nv.info.fused_vision_non_max_suppression_kernel2 --------------------------
	.section	.nv.info.fused_vision_non_max_suppression_kernel2,"",@"SHT_CUDA_INFO"
	.sectionflags	@""
	.align	4


	//----- nvinfo : EIATTR_CUDA_API_VERSION
	.align		4
        /*0000*/ 	.byte	0x04, 0x37
        /*0002*/ 	.short	(.L_171 - .L_170)
.L_170:
        /*0004*/ 	.word	0x00000082


	//----- nvinfo : EIATTR_KPARAM_INFO
	.align		4
.L_171:
        /*0008*/ 	.byte	0x04, 0x17
        /*000a*/ 	.short	(.L_173 - .L_172)
.L_172:
        /*000c*/ 	.word	0x00000000
        /*0010*/ 	.short	0x0007
        /*0012*/ 	.short	0x0038
        /*0014*/ 	.byte	0x00, 0xf5, 0x21, 0x00


	//----- nvinfo : EIATTR_KPARAM_INFO
	.align		4
.L_173:
        /*0018*/ 	.byte	0x04, 0x17
        /*001a*/ 	.short	(.L_175 - .L_174)
.L_174:
        /*001c*/ 	.word	0x00000000
        /*0020*/ 	.short	0x0006
        /*0022*/ 	.short	0x0030
        /*0024*/ 	.byte	0x00, 0xf5, 0x21, 0x00


	//----- nvinfo : EIATTR_KPARAM_INFO
	.align		4
.L_175:
        /*0028*/ 	.byte	0x04, 0x17
        /*002a*/ 	.short	(.L_177 - .L_176)
.L_176:
        /*002c*/ 	.word	0x00000000
        /*0030*/ 	.short	0x0005
        /*0032*/ 	.short	0x0028
        /*0034*/ 	.byte	0x00, 0xf5, 0x21, 0x00


	//----- nvinfo : EIATTR_KPARAM_INFO
	.align		4
.L_177:
        /*0038*/ 	.byte	0x04, 0x17
        /*003a*/ 	.short	(.L_179 - .L_178)
.L_178:
        /*003c*/ 	.word	0x00000000
        /*0040*/ 	.short	0x0004
        /*0042*/ 	.short	0x0020
        /*0044*/ 	.byte	0x00, 0xf5, 0x21, 0x00


	//----- nvinfo : EIATTR_KPARAM_INFO
	.align		4
.L_179:
        /*0048*/ 	.byte	0x04, 0x17
        /*004a*/ 	.short	(.L_181 - .L_180)
.L_180:
        /*004c*/ 	.word	0x00000000
        /*0050*/ 	.short	0x0003
        /*0052*/ 	.short	0x0018
        /*0054*/ 	.byte	0x00, 0xf5, 0x21, 0x00


	//----- nvinfo : EIATTR_KPARAM_INFO
	.align		4
.L_181:
        /*0058*/ 	.byte	0x04, 0x17
        /*005a*/ 	.short	(.L_183 - .L_182)
.L_182:
        /*005c*/ 	.word	0x00000000
        /*0060*/ 	.short	0x0002
        /*0062*/ 	.short	0x0010
        /*0064*/ 	.byte	0x00, 0xf5, 0x21, 0x00


	//----- nvinfo : EIATTR_KPARAM_INFO
	.align		4
.L_183:
        /*0068*/ 	.byte	0x04, 0x17
        /*006a*/ 	.short	(.L_185 - .L_184)
.L_184:
        /*006c*/ 	.word	0x00000000
        /*0070*/ 	.short	0x0001
        /*0072*/ 	.short	0x0008
        /*0074*/ 	.byte	0x00, 0xf5, 0x21, 0x00


	//----- nvinfo : EIATTR_KPARAM_INFO
	.align		4
.L_185:
        /*0078*/ 	.byte	0x04, 0x17
        /*007a*/ 	.short	(.L_187 - .L_186)
.L_186:
        /*007c*/ 	.word	0x00000000
        /*0080*/ 	.short	0x0000
        /*0082*/ 	.short	0x0000
        /*0084*/ 	.byte	0x00, 0xf5, 0x21, 0x00


	//----- nvinfo : EIATTR_SPARSE_MMA_MASK
	.align		4
.L_187:
        /*0088*/ 	.byte	0x03, 0x50
        /*008a*/ 	.short	0x0000


	//----- nvinfo : EIATTR_MAXREG_COUNT
	.align		4
        /*008c*/ 	.byte	0x03, 0x1b
        /*008e*/ 	.short	0x00ff


	//----- nvinfo : EIATTR_NUM_BARRIERS
	.align		4
        /*0090*/ 	.byte	0x02, 0x4c
        /*0092*/ 	.byte	0x01
	.zero		1


	//----- nvinfo : EIATTR_MERCURY_ISA_VERSION
	.align		4
        /*0094*/ 	.byte	0x03, 0x5f
        /*0096*/ 	.short	0x0101


	//----- nvinfo : EIATTR_VRC_CTA_INIT_COUNT
	.align		4
        /*0098*/ 	.byte	0x02, 0x4a
	.zero		1
	.zero		1


	//----- nvinfo : EIATTR_EXIT_INSTR_OFFSETS
	.align		4
        /*009c*/ 	.byte	0x04, 0x1c
        /*009e*/ 	.short	(.L_189 - .L_188)


	//   ....[0]....
.L_188:
        /*00a0*/ 	.word	0x00000c70


	//----- nvinfo : EIATTR_CRS_STACK_SIZE
	.align		4
.L_189:
        /*00a4*/ 	.byte	0x04, 0x1e
        /*00a6*/ 	.short	(.L_191 - .L_190)
.L_190:
        /*00a8*/ 	.word	0x00000000


	//----- nvinfo : EIATTR_CBANK_PARAM_SIZE
	.align		4
.L_191:
        /*00ac*/ 	.byte	0x03, 0x19
        /*00ae*/ 	.short	0x0040


	//----- nvinfo : EIATTR_PARAM_CBANK
	.align		4
        /*00b0*/ 	.byte	0x04, 0x0a
        /*00b2*/ 	.short	(.L_193 - .L_192)
	.align		4
.L_192:
        /*00b4*/ 	.word	index@(.nv.constant0.fused_vision_non_max_suppression_kernel2)
        /*00b8*/ 	.short	0x0380
        /*00ba*/ 	.short	0x0040


	//----- nvinfo : EIATTR_SW_WAR
	.align		4
.L_193:
        /*00bc*/ 	.byte	0x04, 0x36
        /*00be*/ 	.short	(.L_195 - .L_194)
.L_194:
        /*00c0*/ 	.word	0x00000008
.L_195:


//--------------------- .nv.info.fused_cast_2_kernel0 --------------------------
	.section	.nv.info.fused_cast_2_kernel0,"",@"SHT_CUDA_INFO"
	.sectionflags	@""
	.align	4


	//----- nvinfo : EIATTR_CUDA_API_VERSION
	.align		4
        /*0000*/ 	.byte	0x04, 0x37
        /*0002*/ 	.short	(.L_197 - .L_196)
.L_196:
        /*0004*/ 	.word	0x00000082


	//----- nvinfo : EIATTR_KPARAM_INFO
	.align		4
.L_197:
        /*0008*/ 	.byte	0x04, 0x17
        /*000a*/ 	.short	(.L_199 - .L_198)
.L_198:
        /*000c*/ 	.word	0x00000000
        /*0010*/ 	.short	0x0004
        /*0012*/ 	.short	0x0018
        /*0014*/ 	.byte	0x00, 0xf0, 0x11, 0x00


	//----- nvinfo : EIATTR_KPARAM_INFO
	.align		4
.L_199:
        /*0018*/ 	.byte	0x04, 0x17
        /*001a*/ 	.short	(.L_201 - .L_200)
.L_200:
        /*001c*/ 	.word	0x00000000
        /*0020*/ 	.short	0x0003
        /*0022*/ 	.short	0x0014
        /*0024*/ 	.byte	0x00, 0xf0, 0x11, 0x00


	//----- nvinfo : EIATTR_KPARAM_INFO
	.align		4
.L_201:
        /*0028*/ 	.byte	0x04, 0x17
        /*002a*/ 	.short	(.L_203 - .L_202)
.L_202:
        /*002c*/ 	.word	0x00000000
        /*0030*/ 	.short	0x0002
        /*0032*/ 	.short	0x0010
        /*0034*/ 	.byte	0x00, 0xf0, 0x11, 0x00


	//----- nvinfo : EIATTR_KPARAM_INFO
	.align		4
.L_203:
        /*0038*/ 	.byte	0x04, 0x17
        /*003a*/ 	.short	(.L_205 - .L_204)
.L_204:
        /*003c*/ 	.word	0x00000000
        /*0040*/ 	.short	0x0001
        /*0042*/ 	.short	0x0008
        /*0044*/ 	.byte	0x00, 0xf5, 0x21, 0x00


	//----- nvinfo : EIATTR_KPARAM_INFO
	.align		4
.L_205:
        /*0048*/ 	.byte	0x04, 0x17
        /*004a*/ 	.short	(.L_207 - .L_206)
.L_206:
        /*004c*/ 	.word	0x00000000
        /*0050*/ 	.short	0x0000
        /*0052*/ 	.short	0x0000
        /*0054*/ 	.byte	0x00, 0xf5, 0x21, 0x00


	//----- nvinfo : EIATTR_SPARSE_MMA_MASK
	.align		4
.L_207:
        /*0058*/ 	.byte	0x03, 0x50
        /*005a*/ 	.short	0x0000


	//----- nvinfo : EIATTR_MAXREG_COUNT
	.align		4
        /*005c*/ 	.byte	0x03, 0x1b
        /*005e*/ 	.short	0x00ff


	//----- nvinfo : EIATTR_MERCURY_ISA_VERSION
	.align		4
        /*0060*/ 	.byte	0x03, 0x5f
        /*0062*/ 	.short	0x0101


	//----- nvinfo : EIATTR_VRC_CTA_INIT_COUNT
	.align		4
        /*0064*/ 	.byte	0x02, 0x4a
	.zero		1
	.zero		1


	//----- nvinfo : EIATTR_EXIT_INSTR_OFFSETS
	.align		4
        /*0068*/ 	.byte	0x04, 0x1c
        /*006a*/ 	.short	(.L_209 - .L_208)


	//   ....[0]....
.L_208:
        /*006c*/ 	.word	0x00000140


	//   ....[1]....
        /*0070*/ 	.word	0x00000180


	//   ....[2]....
        /*0074*/ 	.word	0x00000240


	//----- nvinfo : EIATTR_CBANK_PARAM_SIZE
	.align		4
.L_209:
        /*0078*/ 	.byte	0x03, 0x19
        /*007a*/ 	.short	0x001c


	//----- nvinfo : EIATTR_PARAM_CBANK
	.align		4
        /*007c*/ 	.byte	0x04, 0x0a
        /*007e*/ 	.short	(.L_211 - .L_210)
	.align		4
.L_210:
        /*0080*/ 	.word	index@(.nv.constant0.fused_cast_2_kernel0)
        /*0084*/ 	.short	0x0380
        /*0086*/ 	.short	0x001c


	//----- nvinfo : EIATTR_SW_WAR
	.align		4
.L_211:
        /*0088*/ 	.byte	0x04, 0x36
        /*008a*/ 	.short	(.L_213 - .L_212)
.L_212:
        /*008c*/ 	.word	0x00000008
.L_213:


//--------------------- .nv.info.fused_subtract_add_expand_dims_cast_add_multiply_strided_slice_expand_dims_add_c_18397580542026144553__kernel0 --------------------------
	.section	.nv.info.fused_subtract_add_expand_dims_cast_add_multiply_strided_slice_expand_dims_add_c_18397580542026144553__kernel0,"",@"SHT_CUDA_INFO"
	.sectionflags	@""
	.align	4


	//----- nvinfo : EIATTR_CUDA_API_VERSION
	.align		4
        /*0000*/ 	.byte	0x04, 0x37
        /*0002*/ 	.short	(.L_215 - .L_214)
.L_214:
        /*0004*/ 	.word	0x00000082


	//----- nvinfo : EIATTR_KPARAM_INFO
	.align		4
.L_215:
        /*0008*/ 	.byte	0x04, 0x17
        /*000a*/ 	.short	(.L_217 - .L_216)
.L_216:
        /*000c*/ 	.word	0x00000000
        /*0010*/ 	.short	0x0005
        /*0012*/ 	.short	0x0028
        /*0014*/ 	.byte	0x00, 0xf5, 0x21, 0x00


	//----- nvinfo : EIATTR_KPARAM_INFO
	.align		4
.L_217:
        /*0018*/ 	.byte	0x04, 0x17
        /*001a*/ 	.short	(.L_219 - .L_218)
.L_218:
        /*001c*/ 	.word	0x00000000
        /*0020*/ 	.short	0x0004
        /*0022*/ 	.short	0x0020
        /*0024*/ 	.byte	0x00, 0xf5, 0x21, 0x00


	//----- nvinfo : EIATTR_KPARAM_INFO
	.align		4
.L_219:
        /*0028*/ 	.byte	0x04, 0x17
        /*002a*/ 	.short	(.L_221 - .L_220)
.L_220:
        /*002c*/ 	.word	0x00000000
        /*0030*/ 	.short	0x0003
        /*0032*/ 	.short	0x0018
        /*0034*/ 	.byte	0x00, 0xf5, 0x21, 0x00


	//----- nvinfo : EIATTR_KPARAM_INFO
	.align		4
.L_221:
        /*0038*/ 	.byte	0x04, 0x17
        /*003a*/ 	.short	(.L_223 - .L_222)
.L_222:
        /*003c*/ 	.word	0x00000000
        /*0040*/ 	.short	0x0002
        /*0042*/ 	.short	0x0010
        /*0044*/ 	.byte	0x00, 0xf5, 0x21, 0x00


	//----- nvinfo : EIATTR_KPARAM_INFO
	.align		4
.L_223:
        /*0048*/ 	.byte	0x04, 0x17
        /*004a*/ 	.short	(.L_225 - .L_224)
.L_224:
        /*004c*/ 	.word	0x00000000
        /*0050*/ 	.short	0x0001
        /*0052*/ 	.short	0x0008
        /*0054*/ 	.byte	0x00, 0xf5, 0x21, 0x00


	//----- nvinfo : EIATTR_KPARAM_INFO
	.align		4
.L_225:
        /*0058*/ 	.byte	0x04, 0x17
        /*005a*/ 	.short	(.L_227 - .L_226)
.L_226:
        /*005c*/ 	.word	0x00000000
        /*0060*/ 	.short	0x0000
        /*0062*/ 	.short	0x0000
        /*0064*/ 	.byte	0x00, 0xf5, 0x21, 0x00


	//----- nvinfo : EIATTR_SPARSE_MMA_MASK
	.align		4
.L_227:
        /*0068*/ 	.byte	0x03, 0x50
        /*006a*/ 	.short	0x0000


	//----- nvinfo : EIATTR_MAXREG_COUNT
	.align		4
        /*006c*/ 	.byte	0x03, 0x1b
        /*006e*/ 	.short	0x00ff


	//----- nvinfo : EIATTR_MERCURY_ISA_VERSION
	.align		4
        /*0070*/ 	.byte	0x03, 0x5f
        /*0072*/ 	.short	0x0101


	//----- nvinfo : EIATTR_VRC_CTA_INIT_COUNT
	.align		4
        /*0074*/ 	.byte	0x02, 0x4a
	.zero		1
	.zero		1


	//----- nvinfo : EIATTR_EXIT_INSTR_OFFSETS
	.align		4
        /*0078*/ 	.byte	0x04, 0x1c
        /*007a*/ 	.short	(.L_229 - .L_228)


	//   ....[0]....
.L_228:
        /*007c*/ 	.word	0x00000060


	//   ....[1]....
        /*0080*/ 	.word	0x00000350


	//----- nvinfo : EIATTR_CRS_STACK_SIZE
	.align		4
.L_229:
        /*0084*/ 	.byte	0x04, 0x1e
        /*0086*/ 	.short	(.L_231 - .L_230)
.L_230:
        /*0088*/ 	.word	0x00000000


	//----- nvinfo : EIATTR_CBANK_PARAM_SIZE
	.align		4
.L_231:
        /*008c*/ 	.byte	0x03, 0x19
        /*008e*/ 	.short	0x0030


	//----- nvinfo : EIATTR_PARAM_CBANK
	.align		4
        /*0090*/ 	.byte	0x04, 0x0a
        /*0092*/ 	.short	(.L_233 - .L_232)
	.align		4
.L_232:
        /*0094*/ 	.word	index@(.nv.constant0.fused_subtract_add_expand_dims_cast_add_multiply_strided_slice_expand_dims_add_c_18397580542026144553__kernel0)
        /*0098*/ 	.short	0x0380
        /*009a*/ 	.short	0x0030


	//----- nvinfo : EIATTR_SW_WAR
	.align		4
.L_233:
        /*009c*/ 	.byte	0x04, 0x36
        /*009e*/ 	.short	(.L_235 - .L_234)
.L_234:
        /*00a0*/ 	.word	0x00000008
.L_235:


//--------------------- .nv.info.fused_vision_non_max_suppression_kernel0 --------------------------
	.section	.nv.info.fused_vision_non_max_suppression_kernel0,"",@"SHT_CUDA_INFO"
	.sectionflags	@""
	.align	4


	//----- nvinfo : EIATTR_CUDA_API_VERSION
	.align		4
        /*0000*/ 	.byte	0x04, 0x37
        /*0002*/ 	.short	(.L_237 - .L_236)
.L_236:
        /*0004*/ 	.word	0x00000082


	//----- nvinfo : EIATTR_KPARAM_INFO
	.align		4
.L_237:
        /*0008*/ 	.byte	0x04, 0x17
        /*000a*/ 	.short	(.L_239 - .L_238)
.L_238:
        /*000c*/ 	.word	0x00000000
        /*0010*/ 	.short	0x0001
        /*0012*/ 	.short	0x0008
        /*0014*/ 	.byte	0x00, 0xf5, 0x21, 0x00


	//----- nvinfo : EIATTR_KPARAM_INFO
	.align		4
.L_239:
        /*0018*/ 	.byte	0x04, 0x17
        /*001a*/ 	.short	(.L_241 - .L_240)
.L_240:
        /*001c*/ 	.word	0x00000000
        /*0020*/ 	.short	0x0000
        /*0022*/ 	.short	0x0000
        /*0024*/ 	.byte	0x00, 0xf5, 0x21, 0x00


	//----- nvinfo : EIATTR_SPARSE_MMA_MASK
	.align		4
.L_241:
        /*0028*/ 	.byte	0x03, 0x50
        /*002a*/ 	.short	0x0000


	//----- nvinfo : EIATTR_MAXREG_COUNT
	.align		4
        /*002c*/ 	.byte	0x03, 0x1b
        /*002e*/ 	.short	0x00ff


	//----- nvinfo : EIATTR_MERCURY_ISA_VERSION
	.align		4
        /*0030*/ 	.byte	0x03, 0x5f
        /*0032*/ 	.short	0x0101


	//----- nvinfo : EIATTR_VRC_CTA_INIT_COUNT
	.align		4
        /*0034*/ 	.byte	0x02, 0x4a
	.zero		1
	.zero		1


	//----- nvinfo : EIATTR_EXIT_INSTR_OFFSETS
	.align		4
        /*0038*/ 	.byte	0x04, 0x1c
        /*003a*/ 	.short	(.L_243 - .L_242)


	//   ....[0]....
.L_242:
        /*003c*/ 	.word	0x00000060


	//   ....[1]....
        /*0040*/ 	.word	0x00000100


	//----- nvinfo : EIATTR_CBANK_PARAM_SIZE
	.align		4
.L_243:
        /*0044*/ 	.byte	0x03, 0x19
        /*0046*/ 	.short	0x0010


	//----- nvinfo : EIATTR_PARAM_CBANK
	.align		4
        /*0048*/ 	.byte	0x04, 0x0a
        /*004a*/ 	.short	(.L_245 - .L_244)
	.align		4
.L_244:
        /*004c*/ 	.word	index@(.nv.constant0.fused_vision_non_max_suppression_kernel0)
        /*0050*/ 	.short	0x0380
        /*0052*/ 	.short	0x0010


	//----- nvinfo : EIATTR_SW_WAR
	.align		4
.L_245:
        /*0054*/ 	.byte	0x04, 0x36
        /*0056*/ 	.short	(.L_247 - .L_246)
.L_246:
        /*0058*/ 	.word	0x00000008
.L_247:


//--------------------- .nv.info.fused_zeros_kernel0 --------------------------
	.section	.nv.info.fused_zeros_kernel0,"",@"SHT_CUDA_INFO"
	.sectionflags	@""
	.align	4


	//----- nvinfo : EIATTR_CUDA_API_VERSION
	.align		4
        /*0000*/ 	.byte	0x04, 0x37
        /*0002*/ 	.short	(.L_249 - .L_248)
.L_248:
        /*0004*/ 	.word	0x00000082


	//----- nvinfo : EIATTR_KPARAM_INFO
	.align		4
.L_249:
        /*0008*/ 	.byte	0x04, 0x17
        /*000a*/ 	.short	(.L_251 - .L_250)
.L_250:
        /*000c*/ 	.word	0x00000000
        /*0010*/ 	.short	0x0002
        /*0012*/ 	.short	0x000c
        /*0014*/ 	.byte	0x00, 0xf0, 0x11, 0x00


	//----- nvinfo : EIATTR_KPARAM_INFO
	.align		4
.L_251:
        /*0018*/ 	.byte	0x04, 0x17
        /*001a*/ 	.short	(.L_253 - .L_252)
.L_252:
        /*001c*/ 	.word	0x00000000
        /*0020*/ 	.short	0x0001
        /*0022*/ 	.short	0x0008
        /*0024*/ 	.byte	0x00, 0xf0, 0x11, 0x00


	//----- nvinfo : EIATTR_KPARAM_INFO
	.align		4
.L_253:
        /*0028*/ 	.byte	0x04, 0x17
        /*002a*/ 	.short	(.L_255 - .L_254)
.L_254:
        /*002c*/ 	.word	0x00000000
        /*0030*/ 	.short	0x0000
        /*0032*/ 	.short	0x0000
        /*0034*/ 	.byte	0x00, 0xf5, 0x21, 0x00


	//----- nvinfo : EIATTR_SPARSE_MMA_MASK
	.align		4
.L_255:
        /*0038*/ 	.byte	0x03, 0x50
        /*003a*/ 	.short	0x0000


	//----- nvinfo : EIATTR_MAXREG_COUNT
	.align		4
        /*003c*/ 	.byte	0x03, 0x1b
        /*003e*/ 	.short	0x00ff


	//----- nvinfo : EIATTR_MERCURY_ISA_VERSION
	.align		4
        /*0040*/ 	.byte	0x03, 0x5f
        /*0042*/ 	.short	0x0101


	//----- nvinfo : EIATTR_VRC_CTA_INIT_COUNT
	.align		4
        /*0044*/ 	.byte	0x02, 0x4a
	.zero		1
	.zero		1


	//----- nvinfo : EIATTR_EXIT_INSTR_OFFSETS
	.align		4
        /*0048*/ 	.byte	0x04, 0x1c
        /*004a*/ 	.short	(.L_257 - .L_256)


	//   ....[0]....
.L_256:
        /*004c*/ 	.word	0x000000e0


	//   ....[1]....
        /*0050*/ 	.word	0x00000120


	//   ....[2]....
        /*0054*/ 	.word	0x00000180


	//----- nvinfo : EIATTR_CBANK_PARAM_SIZE
	.align		4
.L_257:
        /*0058*/ 	.byte	0x03, 0x19
        /*005a*/ 	.short	0x0010


	//----- nvinfo : EIATTR_PARAM_CBANK
	.align		4
        /*005c*/ 	.byte	0x04, 0x0a
        /*005e*/ 	.short	(.L_259 - .L_258)
	.align		4
.L_258:
        /*0060*/ 	.word	index@(.nv.constant0.fused_zeros_kernel0)
        /*0064*/ 	.short	0x0380
        /*0066*/ 	.short	0x0010


	//----- nvinfo : EIATTR_SW_WAR
	.align		4
.L_259:
        /*0068*/ 	.byte	0x04, 0x36
        /*006a*/ 	.short	(.L_261 - .L_260)
.L_260:
        /*006c*/ 	.word	0x00000008
.L_261:


//--------------------- .nv.info.fused_min_kernel0 --------------------------
	.section	.nv.info.fused_min_kernel0,"",@"SHT_CUDA_INFO"
	.sectionflags	@""
	.align	4


	//----- nvinfo : EIATTR_CUDA_API_VERSION
	.align		4
        /*0000*/ 	.byte	0x04, 0x37
        /*0002*/ 	.short	(.L_263 - .L_262)
.L_262:
        /*0004*/ 	.word	0x00000082


	//----- nvinfo : EIATTR_KPARAM_INFO
	.align		4
.L_263:
        /*0008*/ 	.byte	0x04, 0x17
        /*000a*/ 	.short	(.L_265 - .L_264)
.L_264:
        /*000c*/ 	.word	0x00000000
        /*0010*/ 	.short	0x0001
        /*0012*/ 	.short	0x0008
        /*0014*/ 	.byte	0x00, 0xf5, 0x21, 0x00


	//----- nvinfo : EIATTR_KPARAM_INFO
	.align		4
.L_265:
        /*0018*/ 	.byte	0x04, 0x17
        /*001a*/ 	.short	(.L_267 - .L_266)
.L_266:
        /*001c*/ 	.word	0x00000000
        /*0020*/ 	.short	0x0000
        /*0022*/ 	.short	0x0000
        /*0024*/ 	.byte	0x00, 0xf5, 0x21, 0x00


	//----- nvinfo : EIATTR_SPARSE_MMA_MASK
	.align		4
.L_267:
        /*0028*/ 	.byte	0x03, 0x50
        /*002a*/ 	.short	0x0000


	//----- nvinfo : EIATTR_MAXREG_COUNT
	.align		4
        /*002c*/ 	.byte	0x03, 0x1b
        /*002e*/ 	.short	0x00ff


	//----- nvinfo : EIATTR_NUM_BARRIERS
	.align		4
        /*0030*/ 	.byte	0x02, 0x4c
        /*0032*/ 	.byte	0x01
	.zero		1


	//----- nvinfo : EIATTR_MERCURY_ISA_VERSION
	.align		4
        /*0034*/ 	.byte	0x03, 0x5f
        /*0036*/ 	.short	0x0101


	//----- nvinfo : EIATTR_VRC_CTA_INIT_COUNT
	.align		4
        /*0038*/ 	.byte	0x02, 0x4a
	.zero		1
	.zero		1


	//----- nvinfo : EIATTR_EXIT_INSTR_OFFSETS
	.align		4
        /*003c*/ 	.byte	0x04, 0x1c
        /*003e*/ 	.short	(.L_269 - .L_268)


	//   ....[0]....
.L_268:
        /*0040*/ 	.word	0x000004d0


	//   ....[1]....
        /*0044*/ 	.word	0x00000510


	//----- nvinfo : EIATTR_CRS_STACK_SIZE
	.align		4
.L_269:
        /*0048*/ 	.byte	0x04, 0x1e
        /*004a*/ 	.short	(.L_271 - .L_270)
.L_270:
        /*004c*/ 	.word	0x00000000


	//----- nvinfo : EIATTR_CBANK_PARAM_SIZE
	.align		4
.L_271:
        /*0050*/ 	.byte	0x03, 0x19
        /*0052*/ 	.short	0x0010


	//----- nvinfo : EIATTR_PARAM_CBANK
	.align		4
        /*0054*/ 	.byte	0x04, 0x0a
        /*0056*/ 	.short	(.L_273 - .L_272)
	.align		4
.L_272:
        /*0058*/ 	.word	index@(.nv.constant0.fused_min_kernel0)
        /*005c*/ 	.short	0x0380
        /*005e*/ 	.short	0x0010


	//----- nvinfo : EIATTR_SW_WAR
	.align		4
.L_273:
        /*0060*/ 	.byte	0x04, 0x36
        /*0062*/ 	.short	(.L_275 - .L_274)
.L_274:
        /*0064*/ 	.word	0x00000008
.L_275:


//--------------------- .nv.callgraph             --------------------------
	.section	.nv.callgraph,"",@"SHT_CUDA_CALLGRAPH"
	.align	4
	.sectionentsize	8
	.align		4
        /*0000*/ 	.word	0x00000000
	.align		4
        /*0004*/ 	.word	0xffffffff
	.align		4
        /*0008*/ 	.word	0x00000000
	.align		4
        /*000c*/ 	.word	0xfffffffe
	.align		4
        /*0010*/ 	.word	0x00000000
	.align		4
        /*0014*/ 	.word	0xfffffffd
	.align		4
        /*0018*/ 	.word	0x00000000
	.align		4
        /*001c*/ 	.word	0xfffffffc


//--------------------- .text.fused_max_kernel0   --------------------------
	.section	.text.fused_max_kernel0,"ax",@progbits
	.align	128
        .global         fused_max_kernel0
        .type           fused_max_kernel0,@function
        .size           fused_max_kernel0,(.L_x_50 - fused_max_kernel0)
        .other          fused_max_kernel0,@"STO_CUDA_ENTRY STV_DEFAULT"
fused_max_kernel0:
.text.fused_max_kernel0:
[----:B------:R-:W-:Y:S01]  /*0000*/  LDC R1, c[0x0][0x37c] ;  /* 0x0000df00ff017b82 */ /* 0x000fe20000000800 */
[----:B------:R-:W0:Y:S07]  /*0010*/  S2R R0, SR_TID.X ;  /* 0x0000000000007919 */ /* 0x000e2e0000002100 */
[----:B------:R-:W0:Y:S01]  /*0020*/  LDC.64 R2, c[0x0][0x380] ;  /* 0x0000e000ff027b82 */ /* 0x000e220000000a00 */
[----:B------:R-:W1:Y:S01]  /*0030*/  LDCU.64 UR6, c[0x0][0x358] ;  /* 0x00006b00ff0677ac */ /* 0x000e620008000a00 */
[----:B0-----:R-:W-:-:S05]  /*0040*/  IMAD.WIDE.U32 R2, R0, 0x4, R2 ;  /* 0x0000000400027825 */ /* 0x001fca00078e0002 */
[----:B-1----:R-:W2:Y:S04]  /*0050*/  LDG.E.CONSTANT R4, desc[UR6][R2.64] ;  /* 0x0000000602047981 */ /* 0x002ea8000c1e9900 */
[----:B------:R-:W2:Y:S04]  /*0060*/  LDG.E.CONSTANT R5, desc[UR6][R2.64+0x1000] ;  /* 0x0010000602057981 */ /* 0x000ea8000c1e9900 */
[----:B------:R-:W3:Y:S04]  /*0070*/  LDG.E.CONSTANT R7, desc[UR6][R2.64+0x2000] ;  /* 0x0020000602077981 */ /* 0x000ee8000c1e9900 */
[----:B------:R-:W3:Y:S04]  /*0080*/  LDG.E.CONSTANT R6, desc[UR6][R2.64+0x3000] ;  /* 0x0030000602067981 */ /* 0x000ee8000c1e9900 */
[----:B------:R-:W4:Y:S04]  /*0090*/  LDG.E.CONSTANT R9, desc[UR6][R2.64+0x4000] ;  /* 0x0040000602097981 */ /* 0x000f28000c1e9900 */
[----:B------:R-:W4:Y:S04]  /*00a0*/  LDG.E.CONSTANT R8, desc[UR6][R2.64+0x5000] ;  /* 0x0050000602087981 */ /* 0x000f28000c1e9900 */
[----:B------:R-:W5:Y:S04]  /*00b0*/  LDG.E.CONSTANT R11, desc[UR6][R2.64+0x6000] ;  /* 0x00600006020b7981 */ /* 0x000f68000c1e9900 */
[----:B------:R-:W5:Y:S04]  /*00c0*/  LDG.E.CONSTANT R10, desc[UR6][R2.64+0x7000] ;  /* 0x00700006020a7981 */ /* 0x000f68000c1e9900 */
[----:B------:R-:W5:Y:S04]  /*00d0*/  LDG.E.CONSTANT R13, desc[UR6][R2.64+0x8000] ;  /* 0x00800006020d7981 */ /* 0x000f68000c1e9900 */
[----:B------:R-:W5:Y:S01]  /*00e0*/  LDG.E.CONSTANT R12, desc[UR6][R2.64+0x9000] ;  /* 0x00900006020c7981 */ /* 0x000f62000c1e9900 */
[----:B------:R-:W-:-:S03]  /*00f0*/  ISETP.GT.U32.AND P0, PT, R0, 0x26b, PT ;  /* 0x0000026b0000780c */ /* 0x000fc60003f04070 */
[----:B------:R-:W5:Y:S04]  /*0100*/  LDG.E.CONSTANT R15, desc[UR6][R2.64+0xa000] ;  /* 0x00a00006020f7981 */ /* 0x000f68000c1e9900 */
[----:B------:R-:W5:Y:S04]  /*0110*/  LDG.E.CONSTANT R14, desc[UR6][R2.64+0xb000] ;  /* 0x00b00006020e7981 */ /* 0x000f68000c1e9900 */
[----:B------:R-:W5:Y:S04]  /*0120*/  LDG.E.CONSTANT R17, desc[UR6][R2.64+0xc000] ;  /* 0x00c0000602117981 */ /* 0x000f68000c1e9900 */
[----:B------:R-:W5:Y:S04]  /*0130*/  LDG.E.CONSTANT R16, desc[UR6][R2.64+0xd000] ;  /* 0x00d0000602107981 */ /* 0x000f68000c1e9900 */
[----:B------:R-:W5:Y:S04]  /*0140*/  LDG.E.CONSTANT R19, desc[UR6][R2.64+0xe000] ;  /* 0x00e0000602137981 */ /* 0x000f68000c1e9900 */
[----:B------:R-:W5:Y:S04]  /*0150*/  LDG.E.CONSTANT R18, desc[UR6][R2.64+0xf000] ;  /* 0x00f0000602127981 */ /* 0x000f68000c1e9900 */
[----:B------:R-:W5:Y:S04]  /*0160*/  LDG.E.CONSTANT R21, desc[UR6][R2.64+0x10000] ;  /* 0x0100000602157981 */ /* 0x000f68000c1e9900 */
[----:B------:R0:W5:Y:S01]  /*0170*/  @!P0 LDG.E.CONSTANT R20, desc[UR6][R2.64+0x11000] ;  /* 0x0110000602148981 */ /* 0x000162000c1e9900 */
[----:B------:R-:W1:Y:S01]  /*0180*/  S2UR UR5, SR_CgaCtaId ;  /* 0x00000000000579c3 */ /* 0x000e620000008800 */
[----:B------:R-:W-:-:S07]  /*0190*/  UMOV UR4, 0x400 ;  /* 0x0000040000047882 */ /* 0x000fce0000000000 */
[----:B------:R-:W-:Y:S01]  /*01a0*/  BAR.SYNC.DEFER_BLOCKING 0x0 ;  /* 0x0000000000007b1d */ /* 0x000fe20000010000 */
[C---:B------:R-:W-:Y:S02]  /*01b0*/  ISETP.GT.U32.AND P1, PT, R0.reuse, 0x1ff, PT ;  /* 0x000001ff0000780c */ /* 0x040fe40003f24070 */
[----:B------:R-:W-:-:S03]  /*01c0*/  ISETP.GT.U32.AND P2, PT, R0, 0x3f, PT ;  /* 0x0000003f0000780c */ /* 0x000fc60003f44070 */
[----:B------:R-:W-:Y:S01]  /*01d0*/  BSSY.RECONVERGENT B0, `(.L_x_0) ;  /* 0x0000042000007945 */ /* 0x000fe20003800200 */
[----:B-1----:R-:W-:-:S06]  /*01e0*/  ULEA UR4, UR5, UR4, 0x18 ;  /* 0x0000000405047291 */ /* 0x002fcc000f8ec0ff */
[----:B0-----:R-:W-:Y:S02]  /*01f0*/  LEA R2, R0, UR4, 0x2 ;  /* 0x0000000400027c11 */ /* 0x001fe4000f8e10ff */
[----:B--2---:R-:W-:-:S04]  /*0200*/  FMNMX3 R4, R4, -3.40282306073709652508e+38, R5, !PT ;  /* 0xff7ffffd04047876 */ /* 0x004fc80007800005 */
[----:B---3--:R-:W-:-:S04]  /*0210*/  FMNMX3 R4, R4, R7, R6, !PT ;  /* 0x0000000704047276 */ /* 0x008fc80007800006 */
[----:B----4-:R-:W-:-:S04]  /*0220*/  FMNMX3 R4, R4, R9, R8, !PT ;  /* 0x0000000904047276 */ /* 0x010fc80007800008 */
[----:B-----5:R-:W-:-:S04]  /*0230*/  FMNMX3 R4, R4, R11, R10, !PT ;  /* 0x0000000b04047276 */ /* 0x020fc8000780000a */
[----:B------:R-:W-:-:S04]  /*0240*/  FMNMX3 R4, R4, R13, R12, !PT ;  /* 0x0000000d04047276 */ /* 0x000fc8000780000c */
[----:B------:R-:W-:-:S04]  /*0250*/  FMNMX3 R4, R4, R15, R14, !PT ;  /* 0x0000000f04047276 */ /* 0x000fc8000780000e */
[----:B------:R-:W-:-:S04]  /*0260*/  FMNMX3 R4, R4, R17, R16, !PT ;  /* 0x0000001104047276 */ /* 0x000fc80007800010 */
[----:B------:R-:W-:-:S04]  /*0270*/  FMNMX3 R4, R4, R19, R18, !PT ;  /* 0x0000001304047276 */ /* 0x000fc80007800012 */
[----:B------:R-:W-:-:S04]  /*0280*/  FMNMX R21, R4, R21, !PT ;  /* 0x0000001504157209 */ /* 0x000fc80007800000 */
[----:B------:R-:W-:Y:S02]  /*0290*/  @!P0 FMNMX R21, R21, R20, !PT ;  /* 0x0000001415158209 */ /* 0x000fe40007800000 */
[----:B------:R-:W-:-:S03]  /*02a0*/  ISETP.GT.U32.AND P0, PT, R0, 0xff, PT ;  /* 0x000000ff0000780c */ /* 0x000fc60003f04070 */
[----:B------:R-:W-:Y:S01]  /*02b0*/  STS [R2], R21 ;  /* 0x0000001502007388 */ /* 0x000fe20000000800 */
[----:B------:R-:W-:Y:S06]  /*02c0*/  BAR.SYNC.DEFER_BLOCKING 0x0 ;  /* 0x0000000000007b1d */ /* 0x000fec0000010000 */
[----:B------:R-:W-:Y:S04]  /*02d0*/  @!P1 LDS R3, [R2] ;  /* 0x0000000002039984 */ /* 0x000fe80000000800 */
[----:B------:R-:W0:Y:S02]  /*02e0*/  @!P1 LDS R4, [R2+0x800] ;  /* 0x0008000002049984 */ /* 0x000e240000000800 */
[----:B0-----:R-:W-:-:S05]  /*02f0*/  @!P1 FMNMX R3, R3, R4, !PT ;  /* 0x0000000403039209 */ /* 0x001fca0007800000 */
[----:B------:R-:W-:Y:S01]  /*0300*/  @!P1 STS [R2], R3 ;  /* 0x0000000302009388 */ /* 0x000fe20000000800 */
[----:B------:R-:W-:Y:S01]  /*0310*/  BAR.SYNC.DEFER_BLOCKING 0x0 ;  /* 0x0000000000007b1d */ /* 0x000fe20000010000 */
[----:B------:R-:W-:-:S05]  /*0320*/  ISETP.GT.U32.AND P1, PT, R0, 0x7f, PT ;  /* 0x0000007f0000780c */ /* 0x000fca0003f24070 */
        /* <DEDUP_REMOVED lines=17> */
[----:B------:R-:W-:-:S05]  /*0440*/  ISETP.NE.AND P2, PT, R0, RZ, PT ;  /* 0x000000ff0000720c */ /* 0x000fca0003f45270 */
[----:B------:R-:W-:Y:S04]  /*0450*/  @!P0 LDS R4, [R2] ;  /* 0x0000000002048984 */ /* 0x000fe80000000800 */
[----:B------:R-:W0:Y:S02]  /*0460*/  @!P0 LDS R5, [R2+0x80] ;  /* 0x0000800002058984 */ /* 0x000e240000000800 */
[----:B0-----:R-:W-:-:S05]  /*0470*/  @!P0 FMNMX R5, R4, R5, !PT ;  /* 0x0000000504058209 */ /* 0x001fca0007800000 */
[----:B------:R0:W-:Y:S01]  /*0480*/  @!P0 STS [R2], R5 ;  /* 0x0000000502008388 */ /* 0x0001e20000000800 */
[----:B------:R-:W-:Y:S06]  /*0490*/  BAR.SYNC.DEFER_BLOCKING 0x0 ;  /* 0x0000000000007b1d */ /* 0x000fec0000010000 */
[----:B------:R-:W-:Y:S05]  /*04a0*/  @P1 BRA `(.L_x_1) ;  /* 0x0000000000501947 */ /* 0x000fea0003800000 */
[----:B------:R-:W-:Y:S04]  /*04b0*/  LDS R0, [R2] ;  /* 0x0000000002007984 */ /* 0x000fe80000000800 */
[----:B------:R-:W1:Y:S02]  /*04c0*/  LDS R3, [R2+0x40] ;  /* 0x0000400002037984 */ /* 0x000e640000000800 */
[----:B-1----:R-:W-:-:S05]  /*04d0*/  FMNMX R3, R0, R3, !PT ;  /* 0x0000000300037209 */ /* 0x002fca0007800000 */
[----:B------:R-:W-:Y:S04]  /*04e0*/  STS [R2], R3 ;  /* 0x0000000302007388 */ /* 0x000fe80000000800 */
[----:B------:R-:W-:Y:S04]  /*04f0*/  LDS R0, [R2] ;  /* 0x0000000002007984 */ /* 0x000fe80000000800 */
[----:B0-----:R-:W0:Y:S02]  /*0500*/  LDS R5, [R2+0x20] ;  /* 0x0000200002057984 */ /* 0x001e240000000800 */
[----:B0-----:R-:W-:-:S05]  /*0510*/  FMNMX R5, R0, R5, !PT ;  /* 0x0000000500057209 */ /* 0x001fca0007800000 */
[----:B------:R-:W-:Y:S04]  /*0520*/  STS [R2], R5 ;  /* 0x0000000502007388 */ /* 0x000fe80000000800 */
[----:B------:R-:W-:Y:S04]  /*0530*/  LDS R0, [R2] ;  /* 0x0000000002007984 */ /* 0x000fe80000000800 */
[----:B------:R-:W0:Y:S02]  /*0540*/  LDS R7, [R2+0x10] ;  /* 0x0000100002077984 */ /* 0x000e240000000800 */
        /* <DEDUP_REMOVED lines=9> */
[----:B------:R1:W-:Y:S02]  /*05e0*/  STS [R2], R3 ;  /* 0x0000000302007388 */ /* 0x0003e40000000800 */
.L_x_1:
[----:B------:R-:W-:Y:S05]  /*05f0*/  BSYNC.RECONVERGENT B0 ;  /* 0x0000000000007941 */ /* 0x000fea0003800200 */
.L_x_0:
[----:B------:R-:W-:Y:S06]  /*0600*/  BAR.SYNC.DEFER_BLOCKING 0x0 ;  /* 0x0000000000007b1d */ /* 0x000fec0000010000 */
[----:B------:R-:W-:Y:S05]  /*0610*/  @P2 EXIT ;  /* 0x000000000000294d */ /* 0x000fea0003800000 */
[----:B0-----:R-:W0:Y:S01]  /*0620*/  LDS R5, [UR4] ;  /* 0x00000004ff057984 */ /* 0x001e220008000800 */
[----:B-1----:R-:W0:Y:S03]  /*0630*/  LDC.64 R2, c[0x0][0x388] ;  /* 0x0000e200ff027b82 */ /* 0x002e260000000a00 */
[----:B0-----:R-:W-:Y:S01]  /*0640*/  STG.E desc[UR6][R2.64], R5 ;  /* 0x0000000502007986 */ /* 0x001fe2000c101906 */
[----:B------:R-:W-:Y:S05]  /*0650*/  EXIT ;  /* 0x000000000000794d */ /* 0x000fea0003800000 */
.L_x_2:
[----:B------:R-:W-:-:S00]  /*0660*/  BRA `(.L_x_2) ;  /* 0xfffffffc00fc7947 */ /* 0x000fc0000383ffff */
[----:B------:R-:W-:-:S00]  /*0670*/  NOP ;  /* 0x0000000000007918 */ /* 0x000fc00000000000 */
        /* <DEDUP_REMOVED lines=8> */
.L_x_50:


//--------------------- .text.fused_strided_slice_kernel0 --------------------------
	.section	.text.fused_strided_slice_kernel0,"ax",@progbits
	.align	128
        .global         fused_strided_slice_kernel0
        .type           fused_strided_slice_kernel0,@function
        .size           fused_strided_slice_kernel0,(.L_x_51 - fused_strided_slice_kernel0)
        .other          fused_strided_slice_kernel0,@"STO_CUDA_ENTRY STV_DEFAULT"
fused_strided_slice_kernel0:
.text.fused_strided_slice_kernel0:
[----:B------:R-:W-:Y:S01]  /*0000*/  LDC R1, c[0x0][0x37c] ;  /* 0x0000df00ff017b82 */ /* 0x000fe20000000800 */
[----:B------:R-:W0:Y:S01]  /*0010*/  S2R R0, SR_CTAID.X ;  /* 0x0000000000007919 */ /* 0x000e220000002500 */
[----:B------:R-:W1:Y:S02]  /*0020*/  LDCU UR6, c[0x0][0x390] ;  /* 0x00007200ff0677ac */ /* 0x000e640008000800 */
[----:B-1----:R-:W-:-:S06]  /*0030*/  USHF.R.S32.HI UR4, URZ, 0x9, UR6 ;  /* 0x00000009ff047899 */ /* 0x002fcc0008011406 */
[----:B0-----:R-:W-:-:S05]  /*0040*/  ISETP.GE.AND P0, PT, R0, UR4, PT ;  /* 0x0000000400007c0c */ /* 0x001fca000bf06270 */
[----:B------:R-:W0:Y:S08]  /*0050*/  LDCU.64 UR4, c[0x0][0x358] ;  /* 0x00006b00ff0477ac */ /* 0x000e300008000a00 */
[----:B------:R-:W-:Y:S05]  /*0060*/  @P0 BRA `(.L_x_3) ;  /* 0x0000000000340947 */ /* 0x000fea0003800000 */
[----:B------:R-:W1:Y:S01]  /*0070*/  S2R R5, SR_TID.X ;  /* 0x0000000000057919 */ /* 0x000e620000002100 */
[----:B------:R-:W2:Y:S01]  /*0080*/  LDC.64 R2, c[0x0][0x388] ;  /* 0x0000e200ff027b82 */ /* 0x000ea20000000a00 */
[----:B------:R-:W3:Y:S01]  /*0090*/  LDCU UR6, c[0x0][0x394] ;  /* 0x00007280ff0677ac */ /* 0x000ee20008000800 */
[----:B-1----:R-:W-:-:S05]  /*00a0*/  LEA R0, R0, R5, 0x9 ;  /* 0x0000000500007211 */ /* 0x002fca00078e48ff */
[C---:B---3--:R-:W-:Y:S01]  /*00b0*/  IMAD R5, R0.reuse, UR6, RZ ;  /* 0x0000000600057c24 */ /* 0x048fe2000f8e02ff */
[----:B------:R-:W1:Y:S03]  /*00c0*/  LDCU UR6, c[0x0][0x398] ;  /* 0x00007300ff0677ac */ /* 0x000e660008000800 */
[----:B--2---:R-:W-:Y:S02]  /*00d0*/  IMAD.WIDE R2, R5, 0x8, R2 ;  /* 0x0000000805027825 */ /* 0x004fe400078e0202 */
[----:B------:R-:W2:Y:S04]  /*00e0*/  LDC.64 R4, c[0x0][0x380] ;  /* 0x0000e000ff047b82 */ /* 0x000ea80000000a00 */
[----:B0-----:R-:W3:Y:S01]  /*00f0*/  LDG.E.64.CONSTANT R2, desc[UR4][R2.64] ;  /* 0x0000000402027981 */ /* 0x001ee2000c1e9b00 */
[----:B-1----:R-:W-:-:S04]  /*0100*/  IMAD R7, R0, UR6, RZ ;  /* 0x0000000600077c24 */ /* 0x002fc8000f8e02ff */
[----:B--2---:R-:W-:-:S05]  /*0110*/  IMAD.WIDE R4, R7, 0x8, R4 ;  /* 0x0000000807047825 */ /* 0x004fca00078e0204 */
[----:B---3--:R-:W-:Y:S01]  /*0120*/  STG.E.64 desc[UR4][R4.64], R2 ;  /* 0x0000000204007986 */ /* 0x008fe2000c101b04 */
[----:B------:R-:W-:Y:S05]  /*0130*/  EXIT ;  /* 0x000000000000794d */ /* 0x000fea0003800000 */
.L_x_3:
[----:B------:R-:W1:Y:S02]  /*0140*/  S2R R3, SR_TID.X ;  /* 0x0000000000037919 */ /* 0x000e640000002100 */
[----:B-1----:R-:W-:-:S04]  /*0150*/  LEA R0, R0, R3, 0x9 ;  /* 0x0000000300007211 */ /* 0x002fc800078e48ff */
[----:B------:R-:W-:-:S13]  /*0160*/  ISETP.GE.AND P0, PT, R0, UR6, PT ;  /* 0x0000000600007c0c */ /* 0x000fda000bf06270 */
[----:B0-----:R-:W-:Y:S05]  /*0170*/  @P0 EXIT ;  /* 0x000000000000094d */ /* 0x001fea0003800000 */
[----:B------:R-:W0:Y:S01]  /*0180*/  LDC.64 R2, c[0x0][0x388] ;  /* 0x0000e200ff027b82 */ /* 0x000e220000000a00 */
[----:B------:R-:W1:Y:S02]  /*0190*/  LDCU UR6, c[0x0][0x394] ;  /* 0x00007280ff0677ac */ /* 0x000e640008000800 */
[C---:B-1----:R-:W-:Y:S01]  /*01a0*/  IMAD R5, R0.reuse, UR6, RZ ;  /* 0x0000000600057c24 */ /* 0x042fe2000f8e02ff */
[----:B------:R-:W1:Y:S03]  /*01b0*/  LDCU UR6, c[0x0][0x398] ;  /* 0x00007300ff0677ac */ /* 0x000e660008000800 */
[----:B0-----:R-:W-:Y:S02]  /*01c0*/  IMAD.WIDE R2, R5, 0x8, R2 ;  /* 0x0000000805027825 */ /* 0x001fe400078e0202 */
[----:B------:R-:W0:Y:S04]  /*01d0*/  LDC.64 R4, c[0x0][0x380] ;  /* 0x0000e000ff047b82 */ /* 0x000e280000000a00 */
[----:B------:R-:W2:Y:S01]  /*01e0*/  LDG.E.64.CONSTANT R2, desc[UR4][R2.64] ;  /* 0x0000000402027981 */ /* 0x000ea2000c1e9b00 */
[----:B-1----:R-:W-:-:S04]  /*01f0*/  IMAD R7, R0, UR6, RZ ;  /* 0x0000000600077c24 */ /* 0x002fc8000f8e02ff */
[----:B0-----:R-:W-:-:S05]  /*0200*/  IMAD.WIDE R4, R7, 0x8, R4 ;  /* 0x0000000807047825 */ /* 0x001fca00078e0204 */
[----:B--2---:R-:W-:Y:S01]  /*0210*/  STG.E.64 desc[UR4][R4.64], R2 ;  /* 0x0000000204007986 */ /* 0x004fe2000c101b04 */
[----:B------:R-:W-:Y:S05]  /*0220*/  EXIT ;  /* 0x000000000000794d */ /* 0x000fea0003800000 */
.L_x_4:
        /* <DEDUP_REMOVED lines=13> */
.L_x_51:


//--------------------- .text.fused_dyn_strided_slice_kernel0 --------------------------
	.section	.text.fused_dyn_strided_slice_kernel0,"ax",@progbits
	.align	128
        .global         fused_dyn_strided_slice_kernel0
        .type           fused_dyn_strided_slice_kernel0,@function
        .size           fused_dyn_strided_slice_kernel0,(.L_x_52 - fused_dyn_strided_slice_kernel0)
        .other          fused_dyn_strided_slice_kernel0,@"STO_CUDA_ENTRY STV_DEFAULT"
fused_dyn_strided_slice_kernel0:
.text.fused_dyn_strided_slice_kernel0:
[----:B------:R-:W-:Y:S01]  /*0000*/  LDC R1, c[0x0][0x37c] ;  /* 0x0000df00ff017b82 */ /* 0x000fe20000000800 */
[----:B------:R-:W0:Y:S01]  /*0010*/  S2R R0, SR_CTAID.X ;  /* 0x0000000000007919 */ /* 0x000e220000002500 */
[----:B------:R-:W1:Y:S02]  /*0020*/  LDCU UR6, c[0x0][0x3a0] ;  /* 0x00007400ff0677ac */ /* 0x000e640008000800 */
[----:B-1----:R-:W-:-:S06]  /*0030*/  USHF.R.S32.HI UR4, URZ, 0x9, UR6 ;  /* 0x00000009ff047899 */ /* 0x002fcc0008011406 */
[----:B0-----:R-:W-:-:S05]  /*0040*/  ISETP.GE.AND P0, PT, R0, UR4, PT ;  /* 0x0000000400007c0c */ /* 0x001fca000bf06270 */
[----:B------:R-:W0:Y:S08]  /*0050*/  LDCU.64 UR4, c[0x0][0x358] ;  /* 0x00006b00ff0477ac */ /* 0x000e300008000a00 */
[----:B------:R-:W-:Y:S05]  /*0060*/  @P0 BRA `(.L_x_5) ;  /* 0x0000000000400947 */ /* 0x000fea0003800000 */
[----:B------:R-:W0:Y:S08]  /*0070*/  LDC.64 R2, c[0x0][0x390] ;  /* 0x0000e400ff027b82 */ /* 0x000e300000000a00 */
[----:B------:R-:W1:Y:S01]  /*0080*/  LDC.64 R4, c[0x0][0x398] ;  /* 0x0000e600ff047b82 */ /* 0x000e620000000a00 */
[----:B------:R-:W2:Y:S01]  /*0090*/  S2R R9, SR_TID.X ;  /* 0x0000000000097919 */ /* 0x000ea20000002100 */
[----:B------:R-:W3:Y:S06]  /*00a0*/  LDCU UR6, c[0x0][0x3a4] ;  /* 0x00007480ff0677ac */ /* 0x000eec0008000800 */
[----:B------:R-:W4:Y:S01]  /*00b0*/  LDC.64 R6, c[0x0][0x388] ;  /* 0x0000e200ff067b82 */ /* 0x000f220000000a00 */
[----:B0-----:R-:W5:Y:S04]  /*00c0*/  LDG.E.CONSTANT R3, desc[UR4][R2.64] ;  /* 0x0000000402037981 */ /* 0x001f68000c1e9900 */
[----:B-1----:R-:W5:Y:S01]  /*00d0*/  LDG.E.CONSTANT R4, desc[UR4][R4.64] ;  /* 0x0000000404047981 */ /* 0x002f62000c1e9900 */
[----:B--2---:R-:W-:-:S05]  /*00e0*/  LEA R0, R0, R9, 0x9 ;  /* 0x0000000900007211 */ /* 0x004fca00078e48ff */
[----:B-----5:R-:W-:-:S04]  /*00f0*/  IMAD R9, R0, R3, R4 ;  /* 0x0000000300097224 */ /* 0x020fc800078e0204 */
[----:B----4-:R-:W-:Y:S02]  /*0100*/  IMAD.WIDE R6, R9, 0x4, R6 ;  /* 0x0000000409067825 */ /* 0x010fe400078e0206 */
[----:B------:R-:W0:Y:S04]  /*0110*/  LDC.64 R8, c[0x0][0x380] ;  /* 0x0000e000ff087b82 */ /* 0x000e280000000a00 */
[----:B------:R-:W2:Y:S01]  /*0120*/  LDG.E.CONSTANT R7, desc[UR4][R6.64] ;  /* 0x0000000406077981 */ /* 0x000ea2000c1e9900 */
[----:B---3--:R-:W-:-:S04]  /*0130*/  IMAD R11, R0, UR6, RZ ;  /* 0x00000006000b7c24 */ /* 0x008fc8000f8e02ff */
[----:B0-----:R-:W-:-:S05]  /*0140*/  IMAD.WIDE R2, R11, 0x4, R8 ;  /* 0x000000040b027825 */ /* 0x001fca00078e0208 */
[----:B--2---:R-:W-:Y:S01]  /*0150*/  STG.E desc[UR4][R2.64], R7 ;  /* 0x0000000702007986 */ /* 0x004fe2000c101904 */
[----:B------:R-:W-:Y:S05]  /*0160*/  EXIT ;  /* 0x000000000000794d */ /* 0x000fea0003800000 */
.L_x_5:
[----:B------:R-:W1:Y:S02]  /*0170*/  S2R R3, SR_TID.X ;  /* 0x0000000000037919 */ /* 0x000e640000002100 */
[----:B-1----:R-:W-:-:S04]  /*0180*/  LEA R0, R0, R3, 0x9 ;  /* 0x0000000300007211 */ /* 0x002fc800078e48ff */
[----:B------:R-:W-:-:S13]  /*0190*/  ISETP.GE.AND P0, PT, R0, UR6, PT ;  /* 0x0000000600007c0c */ /* 0x000fda000bf06270 */
[----:B0-----:R-:W-:Y:S05]  /*01a0*/  @P0 EXIT ;  /* 0x000000000000094d */ /* 0x001fea0003800000 */
[----:B------:R-:W0:Y:S01]  /*01b0*/  LDC.64 R2, c[0x0][0x390] ;  /* 0x0000e400ff027b82 */ /* 0x000e220000000a00 */
[----:B------:R-:W1:Y:S07]  /*01c0*/  LDCU UR6, c[0x0][0x3a4] ;  /* 0x00007480ff0677ac */ /* 0x000e6e0008000800 */
[----:B------:R-:W2:Y:S08]  /*01d0*/  LDC.64 R4, c[0x0][0x398] ;  /* 0x0000e600ff047b82 */ /* 0x000eb00000000a00 */
[----:B------:R-:W3:Y:S01]  /*01e0*/  LDC.64 R6, c[0x0][0x388] ;  /* 0x0000e200ff067b82 */ /* 0x000ee20000000a00 */
[----:B0-----:R-:W4:Y:S04]  /*01f0*/  LDG.E.CONSTANT R3, desc[UR4][R2.64] ;  /* 0x0000000402037981 */ /* 0x001f28000c1e9900 */
[----:B--2---:R-:W4:Y:S02]  /*0200*/  LDG.E.CONSTANT R4, desc[UR4][R4.64] ;  /* 0x0000000404047981 */ /* 0x004f24000c1e9900 */
[----:B----4-:R-:W-:-:S04]  /*0210*/  IMAD R9, R0, R3, R4 ;  /* 0x0000000300097224 */ /* 0x010fc800078e0204 */
[----:B---3--:R-:W-:Y:S02]  /*0220*/  IMAD.WIDE R6, R9, 0x4, R6 ;  /* 0x0000000409067825 */ /* 0x008fe400078e0206 */
[----:B------:R-:W0:Y:S04]  /*0230*/  LDC.64 R8, c[0x0][0x380] ;  /* 0x0000e000ff087b82 */ /* 0x000e280000000a00 */
[----:B------:R-:W2:Y:S01]  /*0240*/  LDG.E.CONSTANT R7, desc[UR4][R6.64] ;  /* 0x0000000406077981 */ /* 0x000ea2000c1e9900 */
[----:B-1----:R-:W-:-:S04]  /*0250*/  IMAD R11, R0, UR6, RZ ;  /* 0x00000006000b7c24 */ /* 0x002fc8000f8e02ff */
[----:B0-----:R-:W-:-:S05]  /*0260*/  IMAD.WIDE R8, R11, 0x4, R8 ;  /* 0x000000040b087825 */ /* 0x001fca00078e0208 */
[----:B--2---:R-:W-:Y:S01]  /*0270*/  STG.E desc[UR4][R8.64], R7 ;  /* 0x0000000708007986 */ /* 0x004fe2000c101904 */
[----:B------:R-:W-:Y:S05]  /*0280*/  EXIT ;  /* 0x000000000000794d */ /* 0x000fea0003800000 */
.L_x_6:
        /* <DEDUP_REMOVED lines=15> */
.L_x_52:


//--------------------- .text.fused_vision_non_max_suppression_kernel1 --------------------------
	.section	.text.fused_vision_non_max_suppression_kernel1,"ax",@progbits
	.align	128
        .global         fused_vision_non_max_suppression_kernel1
        .type           fused_vision_non_max_suppression_kernel1,@function
        .size           fused_vision_non_max_suppression_kernel1,(.L_x_53 - fused_vision_non_max_suppression_kernel1)
        .other          fused_vision_non_max_suppression_kernel1,@"STO_CUDA_ENTRY STV_DEFAULT"
fused_vision_non_max_suppression_kernel1:
.text.fused_vision_non_max_suppression_kernel1:
[----:B------:R-:W-:Y:S08]  /*0000*/  LDC R1, c[0x0][0x37c] ;  /* 0x0000df00ff017b82 */ /* 0x000ff00000000800 */
[----:B------:R-:W0:Y:S01]  /*0010*/  LDC.64 R4, c[0x0][0x388] ;  /* 0x0000e200ff047b82 */ /* 0x000e220000000a00 */
[----:B------:R-:W0:Y:S07]  /*0020*/  LDCU.64 UR4, c[0x0][0x358] ;  /* 0x00006b00ff0477ac */ /* 0x000e2e0008000a00 */
[----:B------:R-:W1:Y:S01]  /*0030*/  LDC.64 R2, c[0x0][0x380] ;  /* 0x0000e000ff027b82 */ /* 0x000e620000000a00 */
[----:B0-----:R-:W2:Y:S04]  /*0040*/  LDG.E.CONSTANT R6, desc[UR4][R4.64] ;  /* 0x0000000404067981 */ /* 0x001ea8000c1e9900 */
[----:B-1----:R-:W3:Y:S01]  /*0050*/  LDG.E.CONSTANT R2, desc[UR4][R2.64] ;  /* 0x0000000402027981 */ /* 0x002ee2000c1e9900 */
[----:B--2---:R-:W-:-:S04]  /*0060*/  ISETP.GE.AND P0, PT, R6, 0x1, PT ;  /* 0x000000010600780c */ /* 0x004fc80003f06270 */
[----:B---3--:R-:W-:-:S13]  /*0070*/  FSETP.LEU.OR P0, PT, R2, RZ, !P0 ;  /* 0x000000ff0200720b */ /* 0x008fda000470b400 */
[----:B------:R-:W-:Y:S05]  /*0080*/  @P0 BRA `(.L_x_7) ;  /* 0x0000000000ac0947 */ /* 0x000fea0003800000 */
[----:B------:R-:W0:Y:S01]  /*0090*/  S2R R0, SR_CTAID.X ;  /* 0x0000000000007919 */ /* 0x000e220000002500 */
[----:B------:R-:W1:Y:S01]  /*00a0*/  LDC.64 R4, c[0x0][0x3a8] ;  /* 0x0000ea00ff047b82 */ /* 0x000e620000000a00 */
[----:B------:R-:W2:Y:S01]  /*00b0*/  S2R R3, SR_TID.X ;  /* 0x0000000000037919 */ /* 0x000ea20000002100 */
[----:B0-----:R-:W-:-:S04]  /*00c0*/  SHF.L.U32 R2, R0, 0xa, RZ ;  /* 0x0000000a00027819 */ /* 0x001fc800000006ff */
[----:B--2---:R-:W-:-:S04]  /*00d0*/  LOP3.LUT R13, R2, R3, RZ, 0xfc, !PT ;  /* 0x00000003020d7212 */ /* 0x004fc800078efcff */
[C---:B------:R-:W-:Y:S02]  /*00e0*/  ISETP.GE.U32.AND P1, PT, R13.reuse, R6, PT ;  /* 0x000000060d00720c */ /* 0x040fe40003f26070 */
[----:B------:R-:W0:Y:S11]  /*00f0*/  LDC.64 R6, c[0x0][0x3a0] ;  /* 0x0000e800ff067b82 */ /* 0x000e360000000a00 */
[C---:B-1----:R-:W-:Y:S01]  /*0100*/  @!P1 IMAD.WIDE.U32 R4, R13.reuse, 0x4, R4 ;  /* 0x000000040d049825 */ /* 0x042fe200078e0004 */
[----:B------:R-:W-:Y:S01]  /*0110*/  ISETP.GT.U32.AND P0, PT, R13, 0x119a, PT ;  /* 0x0000119a0d00780c */ /* 0x000fe20003f04070 */
[----:B------:R-:W1:Y:S04]  /*0120*/  @!P1 LDC.64 R10, c[0x0][0x398] ;  /* 0x0000e600ff0a9b82 */ /* 0x000e680000000a00 */
[----:B------:R-:W2:Y:S01]  /*0130*/  @!P1 LDG.E.CONSTANT R4, desc[UR4][R4.64] ;  /* 0x0000000404049981 */ /* 0x000ea2000c1e9900 */
[----:B------:R-:W-:Y:S01]  /*0140*/  @!P1 LEA R15, R0, R3, 0xa ;  /* 0x00000003000f9211 */ /* 0x000fe200078e50ff */
[----:B--2---:R-:W-:-:S04]  /*0150*/  @!P1 IMAD R9, R4, 0x5, RZ ;  /* 0x0000000504099824 */ /* 0x004fc800078e02ff */
[----:B0-----:R-:W-:Y:S02]  /*0160*/  @!P1 IMAD.WIDE R6, R9, 0x4, R6 ;  /* 0x0000000409069825 */ /* 0x001fe400078e0206 */
[----:B------:R-:W0:Y:S03]  /*0170*/  @!P0 LDC.64 R8, c[0x0][0x390] ;  /* 0x0000e400ff088b82 */ /* 0x000e260000000a00 */
[----:B------:R-:W2:Y:S04]  /*0180*/  @!P1 LDG.E.CONSTANT R17, desc[UR4][R6.64] ;  /* 0x0000000406119981 */ /* 0x000ea8000c1e9900 */
[----:B------:R-:W3:Y:S04]  /*0190*/  @!P1 LDG.E.CONSTANT R19, desc[UR4][R6.64+0x4] ;  /* 0x0000040406139981 */ /* 0x000ee8000c1e9900 */
[----:B------:R-:W4:Y:S04]  /*01a0*/  @!P1 LDG.E.CONSTANT R21, desc[UR4][R6.64+0x8] ;  /* 0x0000080406159981 */ /* 0x000f28000c1e9900 */
[----:B------:R-:W5:Y:S04]  /*01b0*/  @!P1 LDG.E.CONSTANT R23, desc[UR4][R6.64+0xc] ;  /* 0x00000c0406179981 */ /* 0x000f68000c1e9900 */
[----:B------:R-:W5:Y:S01]  /*01c0*/  @!P1 LDG.E.CONSTANT R25, desc[UR4][R6.64+0x10] ;  /* 0x0000100406199981 */ /* 0x000f62000c1e9900 */
[----:B------:R-:W-:-:S02]  /*01d0*/  @!P1 IMAD R15, R15, 0x5, RZ ;  /* 0x000000050f0f9824 */ /* 0x000fc400078e02ff */
[----:B0-----:R-:W-:Y:S01]  /*01e0*/  @!P0 IMAD.WIDE.U32 R4, R13, 0x4, R8 ;  /* 0x000000040d048825 */ /* 0x001fe200078e0008 */
[----:B------:R-:W-:-:S03]  /*01f0*/  @!P0 MOV R13, 0xffffffff ;  /* 0xffffffff000d8802 */ /* 0x000fc60000000f00 */
[----:B-1----:R-:W-:Y:S02]  /*0200*/  @!P1 IMAD.WIDE.U32 R8, R15, 0x4, R10 ;  /* 0x000000040f089825 */ /* 0x002fe400078e000a */
[----:B------:R0:W-:Y:S04]  /*0210*/  @!P0 STG.E desc[UR4][R4.64], R13 ;  /* 0x0000000d04008986 */ /* 0x0001e8000c101904 */
[----:B--2---:R0:W-:Y:S04]  /*0220*/  @!P1 STG.E desc[UR4][R8.64], R17 ;  /* 0x0000001108009986 */ /* 0x0041e8000c101904 */
[----:B---3--:R0:W-:Y:S04]  /*0230*/  @!P1 STG.E desc[UR4][R8.64+0x4], R19 ;  /* 0x0000041308009986 */ /* 0x0081e8000c101904 */
[----:B----4-:R0:W-:Y:S04]  /*0240*/  @!P1 STG.E desc[UR4][R8.64+0x8], R21 ;  /* 0x0000081508009986 */ /* 0x0101e8000c101904 */
[----:B-----5:R0:W-:Y:S04]  /*0250*/  @!P1 STG.E desc[UR4][R8.64+0xc], R23 ;  /* 0x00000c1708009986 */ /* 0x0201e8000c101904 */
[----:B------:R0:W-:Y:S01]  /*0260*/  @!P1 STG.E desc[UR4][R8.64+0x10], R25 ;  /* 0x0000101908009986 */ /* 0x0001e2000c101904 */
[----:B------:R-:W-:Y:S05]  /*0270*/  @!P1 EXIT ;  /* 0x000000000000994d */ /* 0x000fea0003800000 */
[----:B------:R-:W-:Y:S05]  /*0280*/  @P0 EXIT ;  /* 0x000000000000094d */ /* 0x000fea0003800000 */
[----:B0-----:R-:W0:Y:S01]  /*0290*/  LDC.64 R4, c[0x0][0x398] ;  /* 0x0000e600ff047b82 */ /* 0x001e220000000a00 */
[----:B------:R-:W-:Y:S01]  /*02a0*/  LEA R0, R0, R3, 0xa ;  /* 0x0000000300007211 */ /* 0x000fe200078e50ff */
[----:B------:R-:W-:-:S04]  /*02b0*/  HFMA2 R3, -RZ, RZ, -1.875, 0 ;  /* 0xbf800000ff037431 */ /* 0x000fc800000001ff */
[----:B------:R-:W-:-:S04]  /*02c0*/  IMAD R7, R0, 0x5, RZ ;  /* 0x0000000500077824 */ /* 0x000fc800078e02ff */
[----:B0-----:R-:W-:-:S05]  /*02d0*/  IMAD.WIDE.U32 R4, R7, 0x4, R4 ;  /* 0x0000000407047825 */ /* 0x001fca00078e0004 */
[----:B------:R-:W-:Y:S04]  /*02e0*/  STG.E desc[UR4][R4.64], R3 ;  /* 0x0000000304007986 */ /* 0x000fe8000c101904 */
[----:B------:R-:W-:Y:S04]  /*02f0*/  STG.E desc[UR4][R4.64+0x4], R3 ;  /* 0x0000040304007986 */ /* 0x000fe8000c101904 */
[----:B------:R-:W-:Y:S04]  /*0300*/  STG.E desc[UR4][R4.64+0x8], R3 ;  /* 0x0000080304007986 */ /* 0x000fe8000c101904 */
[----:B------:R-:W-:Y:S04]  /*0310*/  STG.E desc[UR4][R4.64+0xc], R3 ;  /* 0x00000c0304007986 */ /* 0x000fe8000c101904 */
[----:B------:R-:W-:Y:S01]  /*0320*/  STG.E desc[UR4][R4.64+0x10], R3 ;  /* 0x0000100304007986 */ /* 0x000fe2000c101904 */
[----:B------:R-:W-:Y:S05]  /*0330*/  EXIT ;  /* 0x000000000000794d */ /* 0x000fea0003800000 */
.L_x_7:
[----:B------:R-:W0:Y:S01]  /*0340*/  S2R R0, SR_CTAID.X ;  /* 0x0000000000007919 */ /* 0x000e220000002500 */
[----:B------:R-:W1:Y:S01]  /*0350*/  S2R R5, SR_TID.X ;  /* 0x0000000000057919 */ /* 0x000e620000002100 */
[----:B0-----:R-:W-:-:S04]  /*0360*/  SHF.L.U32 R2, R0, 0xa, RZ ;  /* 0x0000000a00027819 */ /* 0x001fc800000006ff */
[----:B-1----:R-:W-:-:S04]  /*0370*/  LOP3.LUT R19, R2, R5, RZ, 0xfc, !PT ;  /* 0x0000000502137212 */ /* 0x002fc800078efcff */
[----:B------:R-:W-:-:S13]  /*0380*/  ISETP.GE.AND P0, PT, R19, R6, PT ;  /* 0x000000061300720c */ /* 0x000fda0003f06270 */
[----:B------:R-:W-:Y:S05]  /*0390*/  @P0 EXIT ;  /* 0x000000000000094d */ /* 0x000fea0003800000 */
[----:B------:R-:W0:Y:S01]  /*03a0*/  LDC.64 R2, c[0x0][0x3a0] ;  /* 0x0000e800ff027b82 */ /* 0x000e220000000a00 */
[----:B------:R-:W-:-:S05]  /*03b0*/  LEA R0, R0, R5, 0xa ;  /* 0x0000000500007211 */ /* 0x000fca00078e50ff */
[----:B------:R-:W-:Y:S02]  /*03c0*/  IMAD R21, R0, 0x5, RZ ;  /* 0x0000000500157824 */ /* 0x000fe400078e02ff */
[----:B------:R-:W1:Y:S08]  /*03d0*/  LDC.64 R4, c[0x0][0x398] ;  /* 0x0000e600ff047b82 */ /* 0x000e700000000a00 */
[----:B------:R-:W2:Y:S01]  /*03e0*/  LDC.64 R6, c[0x0][0x390] ;  /* 0x0000e400ff067b82 */ /* 0x000ea20000000a00 */
[----:B0-----:R-:W-:-:S05]  /*03f0*/  IMAD.WIDE.U32 R2, R21, 0x4, R2 ;  /* 0x0000000415027825 */ /* 0x001fca00078e0002 */
[----:B------:R-:W3:Y:S04]  /*0400*/  LDG.E.CONSTANT R9, desc[UR4][R2.64] ;  /* 0x0000000402097981 */ /* 0x000ee8000c1e9900 */
[----:B------:R-:W4:Y:S04]  /*0410*/  LDG.E.CONSTANT R11, desc[UR4][R2.64+0x4] ;  /* 0x00000404020b7981 */ /* 0x000f28000c1e9900 */
[----:B------:R-:W5:Y:S04]  /*0420*/  LDG.E.CONSTANT R13, desc[UR4][R2.64+0x8] ;  /* 0x00000804020d7981 */ /* 0x000f68000c1e9900 */
[----:B------:R-:W5:Y:S04]  /*0430*/  LDG.E.CONSTANT R15, desc[UR4][R2.64+0xc] ;  /* 0x00000c04020f7981 */ /* 0x000f68000c1e9900 */
[----:B------:R-:W5:Y:S01]  /*0440*/  LDG.E.CONSTANT R17, desc[UR4][R2.64+0x10] ;  /* 0x0000100402117981 */ /* 0x000f62000c1e9900 */
[----:B-1----:R-:W-:-:S04]  /*0450*/  IMAD.WIDE.U32 R4, R21, 0x4, R4 ;  /* 0x0000000415047825 */ /* 0x002fc800078e0004 */
[----:B--2---:R-:W-:Y:S01]  /*0460*/  IMAD.WIDE.U32 R6, R19, 0x4, R6 ;  /* 0x0000000413067825 */ /* 0x004fe200078e0006 */
[----:B---3--:R-:W-:Y:S04]  /*0470*/  STG.E desc[UR4][R4.64], R9 ;  /* 0x0000000904007986 */ /* 0x008fe8000c101904 */
[----:B----4-:R-:W-:Y:S04]  /*0480*/  STG.E desc[UR4][R4.64+0x4], R11 ;  /* 0x0000040b04007986 */ /* 0x010fe8000c101904 */
[----:B-----5:R-:W-:Y:S04]  /*0490*/  STG.E desc[UR4][R4.64+0x8], R13 ;  /* 0x0000080d04007986 */ /* 0x020fe8000c101904 */
[----:B------:R-:W-:Y:S04]  /*04a0*/  STG.E desc[UR4][R4.64+0xc], R15 ;  /* 0x00000c0f04007986 */ /* 0x000fe8000c101904 */
[----:B------:R-:W-:Y:S04]  /*04b0*/  STG.E desc[UR4][R4.64+0x10], R17 ;  /* 0x0000101104007986 */ /* 0x000fe8000c101904 */
[----:B------:R-:W-:Y:S01]  /*04c0*/  STG.E desc[UR4][R6.64], R19 ;  /* 0x0000001306007986 */ /* 0x000fe2000c101904 */
[----:B------:R-:W-:Y:S05]  /*04d0*/  EXIT ;  /* 0x000000000000794d */ /* 0x000fea0003800000 */
.L_x_8:
        /* <DEDUP_REMOVED lines=10> */
.L_x_53:


//--------------------- .text.fused_squeeze_2_kernel0 --------------------------
	.section	.text.fused_squeeze_2_kernel0,"ax",@progbits
	.align	128
        .global         fused_squeeze_2_kernel0
        .type           fused_squeeze_2_kernel0,@function
        .size           fused_squeeze_2_kernel0,(.L_x_54 - fused_squeeze_2_kernel0)
        .other          fused_squeeze_2_kernel0,@"STO_CUDA_ENTRY STV_DEFAULT"
fused_squeeze_2_kernel0:
.text.fused_squeeze_2_kernel0:
[----:B------:R-:W-:Y:S08]  /*0000*/  LDC R1, c[0x0][0x37c] ;  /* 0x0000df00ff017b82 */ /* 0x000ff00000000800 */
[----:B------:R-:W0:Y:S01]  /*0010*/  LDC.64 R2, c[0x0][0x388] ;  /* 0x0000e200ff027b82 */ /* 0x000e220000000a00 */
[----:B------:R-:W0:Y:S02]  /*0020*/  LDCU.64 UR4, c[0x0][0x358] ;  /* 0x00006b00ff0477ac */ /* 0x000e240008000a00 */
[----:B0-----:R-:W2:Y:S05]  /*0030*/  LDG.E.CONSTANT R3, desc[UR4][R2.64] ;  /* 0x0000000402037981 */ /* 0x001eaa000c1e9900 */
[----:B------:R-:W2:Y:S02]  /*0040*/  LDC.64 R4, c[0x0][0x380] ;  /* 0x0000e000ff047b82 */ /* 0x000ea40000000a00 */
[----:B--2---:R-:W-:Y:S01]  /*0050*/  STG.E desc[UR4][R4.64], R3 ;  /* 0x0000000304007986 */ /* 0x004fe2000c101904 */
[----:B------:R-:W-:Y:S05]  /*0060*/  EXIT ;  /* 0x000000000000794d */ /* 0x000fea0003800000 */
.L_x_9:
        /* <DEDUP_REMOVED lines=9> */
.L_x_54:


//--------------------- .text.fused_squeeze_1_kernel0 --------------------------
	.section	.text.fused_squeeze_1_kernel0,"ax",@progbits
	.align	128
        .global         fused_squeeze_1_kernel0
        .type           fused_squeeze_1_kernel0,@function
        .size           fused_squeeze_1_kernel0,(.L_x_55 - fused_squeeze_1_kernel0)
        .other          fused_squeeze_1_kernel0,@"STO_CUDA_ENTRY STV_DEFAULT"
fused_squeeze_1_kernel0:
.text.fused_squeeze_1_kernel0:
[----:B------:R-:W-:Y:S01]  /*0000*/  LDC R1, c[0x0][0x37c] ;  /* 0x0000df00ff017b82 */ /* 0x000fe20000000800 */
[----:B------:R-:W0:Y:S07]  /*0010*/  S2R R7, SR_TID.X ;  /* 0x0000000000077919 */ /* 0x000e2e0000002100 */
[----:B------:R-:W1:Y:S02]  /*0020*/  S2UR UR4, SR_CTAID.X ;  /* 0x00000000000479c3 */ /* 0x000e640000002500 */
[----:B-1----:R-:W-:-:S06]  /*0030*/  USHF.L.U32 UR4, UR4, 0xa, URZ ;  /* 0x0000000a04047899 */ /* 0x002fcc00080006ff */
[----:B0-----:R-:W-:-:S04]  /*0040*/  LOP3.LUT R7, R7, UR4, RZ, 0xfc, !PT ;  /* 0x0000000407077c12 */ /* 0x001fc8000f8efcff */
[----:B------:R-:W-:-:S13]  /*0050*/  ISETP.GT.U32.AND P0, PT, R7, 0x119a, PT ;  /* 0x0000119a0700780c */ /* 0x000fda0003f04070 */
[----:B------:R-:W-:Y:S05]  /*0060*/  @P0 EXIT ;  /* 0x000000000000094d */ /* 0x000fea0003800000 */
[----:B------:R-:W0:Y:S01]  /*0070*/  LDC.64 R2, c[0x0][0x388] ;  /* 0x0000e200ff027b82 */ /* 0x000e220000000a00 */
[----:B------:R-:W1:Y:S07]  /*0080*/  LDCU.64 UR4, c[0x0][0x358] ;  /* 0x00006b00ff0477ac */ /* 0x000e6e0008000a00 */
[----:B------:R-:W2:Y:S01]  /*0090*/  LDC.64 R4, c[0x0][0x380] ;  /* 0x0000e000ff047b82 */ /* 0x000ea20000000a00 */
[----:B0-----:R-:W-:-:S06]  /*00a0*/  IMAD.WIDE.U32 R2, R7, 0x4, R2 ;  /* 0x0000000407027825 */ /* 0x001fcc00078e0002 */
[----:B-1----:R-:W3:Y:S01]  /*00b0*/  LDG.E.CONSTANT R3, desc[UR4][R2.64] ;  /* 0x0000000402037981 */ /* 0x002ee2000c1e9900 */
[----:B--2---:R-:W-:-:S05]  /*00c0*/  IMAD.WIDE.U32 R4, R7, 0x4, R4 ;  /* 0x0000000407047825 */ /* 0x004fca00078e0004 */
[----:B---3--:R-:W-:Y:S01]  /*00d0*/  STG.E desc[UR4][R4.64], R3 ;  /* 0x0000000304007986 */ /* 0x008fe2000c101904 */
[----:B------:R-:W-:Y:S05]  /*00e0*/  EXIT ;  /* 0x000000000000794d */ /* 0x000fea0003800000 */
.L_x_10:
        /* <DEDUP_REMOVED lines=9> */
.L_x_55:


//--------------------- .text.fused_vision_non_max_suppression_kernel2 --------------------------
	.section	.text.fused_vision_non_max_suppression_kernel2,"ax",@progbits
	.align	128
        .global         fused_vision_non_max_suppression_kernel2
        .type           fused_vision_non_max_suppression_kernel2,@function
        .size           fused_vision_non_max_suppression_kernel2,(.L_x_49 - fused_vision_non_max_suppression_kernel2)
        .other          fused_vision_non_max_suppression_kernel2,@"STO_CUDA_ENTRY STV_DEFAULT"
fused_vision_non_max_suppression_kernel2:
.text.fused_vision_non_max_suppression_kernel2:
[----:B------:R-:W-:Y:S08]  /*0000*/  LDC R1, c[0x0][0x37c] ;  /* 0x0000df00ff017b82 */ /* 0x000ff00000000800 */
[----:B------:R-:W0:Y:S01]  /*0010*/  LDC.64 R12, c[0x0][0x380] ;  /* 0x0000e000ff0c7b82 */ /* 0x000e220000000a00 */
[----:B------:R-:W0:Y:S02]  /*0020*/  LDCU.64 UR6, c[0x0][0x358] ;  /* 0x00006b00ff0677ac */ /* 0x000e240008000a00 */
[----:B0-----:R-:W2:Y:S01]  /*0030*/  LDG.E.CONSTANT R12, desc[UR6][R12.64] ;  /* 0x000000060c0c7981 */ /* 0x001ea2000c1e9900 */
[----:B------:R-:W-:Y:S01]  /*0040*/  IMAD.MOV.U32 R11, RZ, RZ, RZ ;  /* 0x000000ffff0b7224 */ /* 0x000fe200078e00ff */
[----:B--2---:R-:W-:-:S13]  /*0050*/  FSETP.GT.AND P0, PT, R12, RZ, PT ;  /* 0x000000ff0c00720b */ /* 0x004fda0003f04000 */
[----:B------:R-:W-:Y:S05]  /*0060*/  @!P0 BRA `(.L_x_11) ;  /* 0x0000000800f88947 */ /* 0x000fea0003800000 */
[----:B------:R-:W0:Y:S02]  /*0070*/  LDC.64 R2, c[0x0][0x388] ;  /* 0x0000e200ff027b82 */ /* 0x000e240000000a00 */
[----:B0-----:R-:W2:Y:S02]  /*0080*/  LDG.E.CONSTANT R10, desc[UR6][R2.64] ;  /* 0x00000006020a7981 */ /* 0x001ea4000c1e9900 */
[----:B--2---:R-:W-:-:S13]  /*0090*/  ISETP.GE.AND P0, PT, R10, 0x1, PT ;  /* 0x000000010a00780c */ /* 0x004fda0003f06270 */
[----:B------:R-:W-:Y:S05]  /*00a0*/  @!P0 BRA `(.L_x_11) ;  /* 0x0000000800e88947 */ /* 0x000fea0003800000 */
[----:B------:R-:W0:Y:S01]  /*00b0*/  S2R R2, SR_TID.X ;  /* 0x0000000000027919 */ /* 0x000e220000002100 */
[----:B------:R-:W-:Y:S02]  /*00c0*/  IMAD.MOV.U32 R0, RZ, RZ, RZ ;  /* 0x000000ffff007224 */ /* 0x000fe400078e00ff */
[----:B------:R-:W-:Y:S02]  /*00d0*/  IMAD.MOV.U32 R13, RZ, RZ, RZ ;  /* 0x000000ffff0d7224 */ /* 0x000fe400078e00ff */
[----:B------:R-:W-:-:S07]  /*00e0*/  IMAD.MOV.U32 R11, RZ, RZ, RZ ;  /* 0x000000ffff0b7224 */ /* 0x000fce00078e00ff */
.L_x_24:
[----:B-1----:R-:W1:Y:S01]  /*00f0*/  LDC.64 R4, c[0x0][0x390] ;  /* 0x0000e400ff047b82 */ /* 0x002e620000000a00 */
[----:B------:R-:W-:-:S04]  /*0100*/  IMAD R7, R13, 0x5, RZ ;  /* 0x000000050d077824 */ /* 0x000fc800078e02ff */
[----:B-1----:R-:W-:-:S05]  /*0110*/  IMAD.WIDE.U32 R4, R7, 0x4, R4 ;  /* 0x0000000407047825 */ /* 0x002fca00078e0004 */
[----:B--2---:R-:W2:Y:S02]  /*0120*/  LDG.E R3, desc[UR6][R4.64] ;  /* 0x0000000604037981 */ /* 0x004ea4000c1e1900 */
[----:B--2---:R-:W-:-:S13]  /*0130*/  FSETP.GT.AND P0, PT, R3, -1, PT ;  /* 0xbf8000000300780b */ /* 0x004fda0003f04000 */
[----:B------:R-:W-:Y:S05]  /*0140*/  @!P0 BRA `(.L_x_12) ;  /* 0x0000000800ac8947 */ /* 0x000fea0003800000 */
[----:B------:R-:W1:Y:S02]  /*0150*/  LDC.64 R8, c[0x0][0x398] ;  /* 0x0000e600ff087b82 */ /* 0x000e640000000a00 */
[----:B-1----:R-:W2:Y:S01]  /*0160*/  LDG.E.CONSTANT R8, desc[UR6][R8.64] ;  /* 0x0000000608087981 */ /* 0x002ea2000c1e9900 */
[----:B------:R-:W-:Y:S01]  /*0170*/  VIADD R3, R10, 0x3fe ;  /* 0x000003fe0a037836 */ /* 0x000fe20000000000 */
[----:B--2---:R-:W-:-:S13]  /*0180*/  ISETP.GE.AND P0, PT, R8, 0x1, PT ;  /* 0x000000010800780c */ /* 0x004fda0003f06270 */
[----:B------:R-:W-:Y:S05]  /*0190*/  @!P0 BRA `(.L_x_13) ;  /* 0x0000000400508947 */ /* 0x000fea0003800000 */
[----:B------:R-:W-:-:S13]  /*01a0*/  ISETP.GE.AND P0, PT, R11, R8, PT ;  /* 0x000000080b00720c */ /* 0x000fda0003f06270 */
[----:B------:R-:W-:Y:S05]  /*01b0*/  @P0 BRA `(.L_x_12) ;  /* 0x0000000800900947 */ /* 0x000fea0003800000 */
[----:B------:R-:W1:Y:S08]  /*01c0*/  LDC.64 R6, c[0x0][0x3b0] ;  /* 0x0000ec00ff067b82 */ /* 0x000e700000000a00 */
[----:B------:R-:W2:Y:S08]  /*01d0*/  LDC.64 R8, c[0x0][0x3a8] ;  /* 0x0000ea00ff087b82 */ /* 0x000eb00000000a00 */
[----:B------:R-:W3:Y:S01]  /*01e0*/  LDC.64 R14, c[0x0][0x3a0] ;  /* 0x0000e800ff0e7b82 */ /* 0x000ee20000000a00 */
[----:B-1----:R-:W-:-:S06]  /*01f0*/  IMAD.WIDE.U32 R6, R13, 0x4, R6 ;  /* 0x000000040d067825 */ /* 0x002fcc00078e0006 */
[----:B------:R-:W2:Y:S02]  /*0200*/  LDG.E.CONSTANT R7, desc[UR6][R6.64] ;  /* 0x0000000606077981 */ /* 0x000ea4000c1e9900 */
[----:B--2---:R-:W-:-:S06]  /*0210*/  IMAD.WIDE R8, R7, 0x4, R8 ;  /* 0x0000000407087825 */ /* 0x004fcc00078e0208 */
[----:B------:R-:W2:Y:S01]  /*0220*/  LDG.E.CONSTANT R9, desc[UR6][R8.64] ;  /* 0x0000000608097981 */ /* 0x000ea2000c1e9900 */
[----:B---3--:R-:W-:-:S04]  /*0230*/  IMAD.WIDE R14, R11, 0x4, R14 ;  /* 0x000000040b0e7825 */ /* 0x008fc800078e020e */
[----:B------:R-:W-:Y:S02]  /*0240*/  IMAD.IADD R0, R3, 0x1, R0 ;  /* 0x0000000103007824 */ /* 0x000fe400078e0200 */
[----:B------:R-:W-:-:S03]  /*0250*/  VIADD R11, R11, 0x1 ;  /* 0x000000010b0b7836 */ /* 0x000fc60000000000 */
[----:B------:R-:W-:Y:S01]  /*0260*/  ISETP.GE.AND P0, PT, R0, 0x400, PT ;  /* 0x000004000000780c */ /* 0x000fe20003f06270 */
[----:B--2---:R2:W-:-:S12]  /*0270*/  STG.E desc[UR6][R14.64], R9 ;  /* 0x000000090e007986 */ /* 0x0045d8000c101906 */
[----:B------:R-:W-:Y:S05]  /*0280*/  @!P0 BRA `(.L_x_12) ;  /* 0x00000008005c8947 */ /* 0x000fea0003800000 */
[----:B------:R-:W1:Y:S01]  /*0290*/  LDC.64 R6, c[0x0][0x390] ;  /* 0x0000e400ff067b82 */ /* 0x000e620000000a00 */
[----:B--2---:R-:W-:Y:S01]  /*02a0*/  SHF.R.U32.HI R15, RZ, 0xa, R0 ;  /* 0x0000000aff0f7819 */ /* 0x004fe20000011600 */
[----:B------:R-:W-:-:S07]  /*02b0*/  IMAD.MOV.U32 R14, RZ, RZ, RZ ;  /* 0x000000ffff0e7224 */ /* 0x000fce00078e00ff */
.L_x_18:
[----:B0-----:R-:W-:Y:S01]  /*02c0*/  IMAD.IADD R3, R2, 0x1, R13 ;  /* 0x0000000102037824 */ /* 0x001fe200078e020d */
[----:B------:R-:W-:Y:S03]  /*02d0*/  BSSY.RECONVERGENT B0, `(.L_x_14) ;  /* 0x000003b000007945 */ /* 0x000fe60003800200 */
[----:B------:R-:W-:-:S05]  /*02e0*/  IMAD R3, R14, 0x400, R3 ;  /* 0x000004000e037824 */ /* 0x000fca00078e0203 */
[----:B------:R-:W-:-:S13]  /*02f0*/  ISETP.GT.U32.AND P0, PT, R3, 0x1199, PT ;  /* 0x000011990300780c */ /* 0x000fda0003f04070 */
[----:B------:R-:W-:Y:S05]  /*0300*/  @P0 BRA `(.L_x_15) ;  /* 0x0000000000dc0947 */ /* 0x000fea0003800000 */
[----:B------:R-:W-:-:S04]  /*0310*/  IMAD R9, R3, 0x5, RZ ;  /* 0x0000000503097824 */ /* 0x000fc800078e02ff */
[----:B-1----:R-:W-:-:S05]  /*0320*/  IMAD.WIDE.U32 R8, R9, 0x4, R6 ;  /* 0x0000000409087825 */ /* 0x002fca00078e0006 */
[----:B------:R-:W2:Y:S02]  /*0330*/  LDG.E R0, desc[UR6][R8.64+0x14] ;  /* 0x0000140608007981 */ /* 0x000ea4000c1e1900 */
[----:B--2---:R-:W-:-:S13]  /*0340*/  FSETP.GT.AND P0, PT, R0, RZ, PT ;  /* 0x000000ff0000720b */ /* 0x004fda0003f04000 */
[----:B------:R-:W-:Y:S05]  /*0350*/  @!P0 BRA `(.L_x_15) ;  /* 0x0000000000c88947 */ /* 0x000fea0003800000 */
[----:B------:R-:W2:Y:S04]  /*0360*/  LDG.E R17, desc[UR6][R4.64+0x4] ;  /* 0x0000040604117981 */ /* 0x000ea8000c1e1900 */
[----:B------:R-:W2:Y:S04]  /*0370*/  LDG.E R16, desc[UR6][R4.64+0xc] ;  /* 0x00000c0604107981 */ /* 0x000ea8000c1e1900 */
[----:B------:R-:W3:Y:S04]  /*0380*/  LDG.E R18, desc[UR6][R4.64+0x8] ;  /* 0x0000080604127981 */ /* 0x000ee8000c1e1900 */
[----:B------:R-:W3:Y:S04]  /*0390*/  LDG.E R19, desc[UR6][R4.64+0x10] ;  /* 0x0000100604137981 */ /* 0x000ee8000c1e1900 */
[----:B------:R-:W4:Y:S04]  /*03a0*/  LDG.E R20, desc[UR6][R8.64+0x18] ;  /* 0x0000180608147981 */ /* 0x000f28000c1e1900 */
[----:B------:R-:W4:Y:S04]  /*03b0*/  LDG.E R21, desc[UR6][R8.64+0x20] ;  /* 0x0000200608157981 */ /* 0x000f28000c1e1900 */
[----:B------:R-:W5:Y:S04]  /*03c0*/  LDG.E R22, desc[UR6][R8.64+0x1c] ;  /* 0x00001c0608167981 */ /* 0x000f68000c1e1900 */
[----:B------:R-:W5:Y:S01]  /*03d0*/  LDG.E R23, desc[UR6][R8.64+0x24] ;  /* 0x0000240608177981 */ /* 0x000f62000c1e1900 */
[----:B------:R-:W-:Y:S01]  /*03e0*/  BSSY.RECONVERGENT B1, `(.L_x_16) ;  /* 0x0000025000017945 */ /* 0x000fe20003800200 */
[----:B--2---:R-:W-:-:S02]  /*03f0*/  FMNMX R0, R17, R16, !PT ;  /* 0x0000001011007209 */ /* 0x004fc40007800000 */
[----:B------:R-:W-:Y:S02]  /*0400*/  FMNMX R17, R17, R16, PT ;  /* 0x0000001011117209 */ /* 0x000fe40003800000 */
[CC--:B---3--:R-:W-:Y:S02]  /*0410*/  FMNMX R3, R18.reuse, R19.reuse, !PT ;  /* 0x0000001312037209 */ /* 0x0c8fe40007800000 */
[----:B------:R-:W-:Y:S02]  /*0420*/  FMNMX R16, R18, R19, PT ;  /* 0x0000001312107209 */ /* 0x000fe40003800000 */
[CC--:B----4-:R-:W-:Y:S02]  /*0430*/  FMNMX R19, R20.reuse, R21.reuse, !PT ;  /* 0x0000001514137209 */ /* 0x0d0fe40007800000 */
[----:B------:R-:W-:Y:S02]  /*0440*/  FMNMX R20, R20, R21, PT ;  /* 0x0000001514147209 */ /* 0x000fe40003800000 */
[C---:B------:R-:W-:Y:S01]  /*0450*/  FMNMX R24, R0.reuse, R19, PT ;  /* 0x0000001300187209 */ /* 0x040fe20003800000 */
[----:B------:R-:W-:Y:S01]  /*0460*/  FADD R0, R0, -R17 ;  /* 0x8000001100007221 */ /* 0x000fe20000000000 */
[----:B------:R-:W-:Y:S01]  /*0470*/  FMNMX R25, R17, R20, !PT ;  /* 0x0000001411197209 */ /* 0x000fe20007800000 */
[----:B------:R-:W-:Y:S01]  /*0480*/  FADD R19, R19, -R20 ;  /* 0x8000001413137221 */ /* 0x000fe20000000000 */
[----:B-----5:R-:W-:-:S02]  /*0490*/  FMNMX R18, R22, R23, !PT ;  /* 0x0000001716127209 */ /* 0x020fc40007800000 */
[----:B------:R-:W-:Y:S01]  /*04a0*/  FMNMX R23, R22, R23, PT ;  /* 0x0000001716177209 */ /* 0x000fe20003800000 */
[----:B------:R-:W-:Y:S01]  /*04b0*/  FADD R24, R24, -R25 ;  /* 0x8000001918187221 */ /* 0x000fe20000000000 */
[C---:B------:R-:W-:Y:S01]  /*04c0*/  FMNMX R21, R3.reuse, R18, PT ;  /* 0x0000001203157209 */ /* 0x040fe20003800000 */
[----:B------:R-:W-:Y:S01]  /*04d0*/  FADD R3, R3, -R16 ;  /* 0x8000001003037221 */ /* 0x000fe20000000000 */
[----:B------:R-:W-:Y:S01]  /*04e0*/  FMNMX R22, R16, R23, !PT ;  /* 0x0000001710167209 */ /* 0x000fe20007800000 */
[----:B------:R-:W-:Y:S01]  /*04f0*/  FADD R18, R18, -R23 ;  /* 0x8000001712127221 */ /* 0x000fe20000000000 */
[----:B------:R-:W-:-:S03]  /*0500*/  FMNMX R24, RZ, R24, !PT ;  /* 0x00000018ff187209 */ /* 0x000fc60007800000 */
[----:B------:R-:W-:Y:S01]  /*0510*/  FADD R21, R21, -R22 ;  /* 0x8000001615157221 */ /* 0x000fe20000000000 */
[----:B------:R-:W-:-:S04]  /*0520*/  FMUL R19, R19, R18 ;  /* 0x0000001213137220 */ /* 0x000fc80000400000 */
[----:B------:R-:W-:Y:S01]  /*0530*/  FMNMX R21, RZ, R21, !PT ;  /* 0x00000015ff157209 */ /* 0x000fe20007800000 */
[----:B------:R-:W-:-:S04]  /*0540*/  FFMA R3, R0, R3, R19 ;  /* 0x0000000300037223 */ /* 0x000fc80000000013 */
[----:B------:R-:W-:-:S04]  /*0550*/  FMUL R0, R21, R24 ;  /* 0x0000001815007220 */ /* 0x000fc80000400000 */
[----:B------:R-:W-:-:S04]  /*0560*/  FADD R19, R3, -R0 ;  /* 0x8000000003137221 */ /* 0x000fc80000000000 */
[----:B------:R-:W0:Y:S01]  /*0570*/  MUFU.RCP R3, R19 ;  /* 0x0000001300037308 */ /* 0x000e220000001000 */
[----:B------:R-:W-:-:S07]  /*0580*/  FSETP.GTU.AND P2, PT, R19, RZ, PT ;  /* 0x000000ff1300720b */ /* 0x000fce0003f4c000 */
[----:B------:R-:W1:Y:S01]  /*0590*/  FCHK P0, R0, R19 ;  /* 0x0000001300007302 */ /* 0x000e620000000000 */
[----:B0-----:R-:W-:-:S04]  /*05a0*/  FFMA R16, -R19, R3, 1 ;  /* 0x3f80000013107423 */ /* 0x001fc80000000103 */
[----:B------:R-:W-:-:S04]  /*05b0*/  FFMA R3, R3, R16, R3 ;  /* 0x0000001003037223 */ /* 0x000fc80000000003 */
[----:B------:R-:W-:-:S04]  /*05c0*/  FFMA R16, R0, R3, RZ ;  /* 0x0000000300107223 */ /* 0x000fc800000000ff */
[----:B------:R-:W-:-:S04]  /*05d0*/  FFMA R17, -R19, R16, R0 ;  /* 0x0000001013117223 */ /* 0x000fc80000000100 */
[----:B------:R-:W-:Y:S01]  /*05e0*/  FFMA R3, R3, R17, R16 ;  /* 0x0000001103037223 */ /* 0x000fe20000000010 */
[----:B-1----:R-:W-:Y:S06]  /*05f0*/  @!P0 BRA `(.L_x_17) ;  /* 0x00000000000c8947 */ /* 0x002fec0003800000 */
[----:B------:R-:W-:Y:S01]  /*0600*/  IMAD.MOV.U32 R3, RZ, RZ, R19 ;  /* 0x000000ffff037224 */ /* 0x000fe200078e0013 */
[----:B------:R-:W-:-:S07]  /*0610*/  MOV R16, 0x630 ;  /* 0x0000063000107802 */ /* 0x000fce0000000f00 */
[----:B------:R-:W-:Y:S05]  /*0620*/  CALL.REL.NOINC `($__internal_0_$__cuda_sm3x_div_rn_noftz_f32_slowpath) ;  /* 0x0000000400947944 */ /* 0x000fea0003c00000 */
.L_x_17:
[----:B------:R-:W-:Y:S05]  /*0630*/  BSYNC.RECONVERGENT B1 ;  /* 0x0000000000017941 */ /* 0x000fea0003800200 */
.L_x_16:
[----:B------:R-:W-:-:S04]  /*0640*/  FSEL R3, R3, RZ, P2 ;  /* 0x000000ff03037208 */ /* 0x000fc80001000000 */
[----:B------:R-:W-:-:S13]  /*0650*/  FSETP.GTU.AND P0, PT, R12, R3, PT ;  /* 0x000000030c00720b */ /* 0x000fda0003f0c000 */
[----:B------:R-:W-:-:S05]  /*0660*/  @!P0 IMAD.MOV.U32 R3, RZ, RZ, -0x40800000 ;  /* 0xbf800000ff038424 */ /* 0x000fca00078e00ff */
[----:B------:R0:W-:Y:S02]  /*0670*/  @!P0 STG.E desc[UR6][R8.64+0x14], R3 ;  /* 0x0000140308008986 */ /* 0x0001e4000c101906 */
.L_x_15:
[----:B------:R-:W-:Y:S05]  /*0680*/  BSYNC.RECONVERGENT B0 ;  /* 0x0000000000007941 */ /* 0x000fea0003800200 */
.L_x_14:
[----:B------:R-:W-:Y:S01]  /*0690*/  VIADD R14, R14, 0x1 ;  /* 0x000000010e0e7836 */ /* 0x000fe20000000000 */
[----:B------:R-:W-:Y:S04]  /*06a0*/  BAR.SYNC.DEFER_BLOCKING 0x0 ;  /* 0x0000000000007b1d */ /* 0x000fe80000010000 */
[----:B------:R-:W-:-:S13]  /*06b0*/  ISETP.GE.U32.AND P0, PT, R14, R15, PT ;  /* 0x0000000f0e00720c */ /* 0x000fda0003f06070 */
[----:B------:R-:W-:Y:S05]  /*06c0*/  @!P0 BRA `(.L_x_18) ;  /* 0xfffffff800fc8947 */ /* 0x000fea000383ffff */
[----:B------:R-:W-:Y:S05]  /*06d0*/  BRA `(.L_x_12) ;  /* 0x0000000400487947 */ /* 0x000fea0003800000 */
.L_x_13:
        /* <DEDUP_REMOVED lines=13> */
[C---:B0-----:R-:W-:Y:S01]  /*07b0*/  IMAD R8, R2.reuse, 0x5, R7 ;  /* 0x0000000502087824 */ /* 0x041fe200078e0207 */
[----:B------:R-:W-:Y:S01]  /*07c0*/  SHF.R.U32.HI R9, RZ, 0xa, R0 ;  /* 0x0000000aff097819 */ /* 0x000fe20000011600 */
[----:B------:R-:W-:Y:S01]  /*07d0*/  IMAD.IADD R21, R2, 0x1, R13 ;  /* 0x0000000102157824 */ /* 0x000fe200078e020d */
[----:B------:R-:W-:-:S06]  /*07e0*/  UMOV UR4, URZ ;  /* 0x000000ff00047c82 */ /* 0x000fcc0008000000 */
.L_x_23:
[----:B------:R-:W-:Y:S01]  /*07f0*/  ISETP.GT.U32.AND P0, PT, R21, 0x1199, PT ;  /* 0x000011991500780c */ /* 0x000fe20003f04070 */
[----:B------:R-:W-:Y:S01]  /*0800*/  UIADD3 UR4, UPT, UPT, UR4, 0x1, URZ ;  /* 0x0000000104047890 */ /* 0x000fe2000fffe0ff */
[----:B------:R-:W-:Y:S05]  /*0810*/  BSSY.RECONVERGENT B0, `(.L_x_19) ;  /* 0x000003a000007945 */ /* 0x000fea0003800200 */
[----:B------:R-:W-:-:S06]  /*0820*/  ISETP.LE.U32.AND P2, PT, R9, UR4, PT ;  /* 0x0000000409007c0c */ /* 0x000fcc000bf43070 */
[----:B0-----:R-:W-:Y:S07]  /*0830*/  @P0 BRA `(.L_x_20) ;  /* 0x0000000000dc0947 */ /* 0x001fee0003800000 */
[----:B------:R-:W0:Y:S02]  /*0840*/  LDC.64 R6, c[0x0][0x390] ;  /* 0x0000e400ff067b82 */ /* 0x000e240000000a00 */
[----:B0-----:R-:W-:-:S05]  /*0850*/  IMAD.WIDE.U32 R6, R8, 0x4, R6 ;  /* 0x0000000408067825 */ /* 0x001fca00078e0006 */
[----:B------:R-:W2:Y:S02]  /*0860*/  LDG.E R0, desc[UR6][R6.64+0x14] ;  /* 0x0000140606007981 */ /* 0x000ea4000c1e1900 */
[----:B--2---:R-:W-:-:S13]  /*0870*/  FSETP.GT.AND P0, PT, R0, RZ, PT ;  /* 0x000000ff0000720b */ /* 0x004fda0003f04000 */
[----:B------:R-:W-:Y:S05]  /*0880*/  @!P0 BRA `(.L_x_20) ;  /* 0x0000000000c88947 */ /* 0x000fea0003800000 */
[----:B-1----:R-:W2:Y:S04]  /*0890*/  LDG.E R15, desc[UR6][R4.64+0x4] ;  /* 0x00000406040f7981 */ /* 0x002ea8000c1e1900 */
        /* <DEDUP_REMOVED lines=44> */
.L_x_22:
[----:B------:R-:W-:Y:S05]  /*0b60*/  BSYNC.RECONVERGENT B1 ;  /* 0x0000000000017941 */ /* 0x000fea0003800200 */
.L_x_21:
[----:B------:R-:W-:-:S04]  /*0b70*/  FSEL R3, R3, RZ, P3 ;  /* 0x000000ff03037208 */ /* 0x000fc80001800000 */
[----:B------:R-:W-:-:S13]  /*0b80*/  FSETP.GTU.AND P0, PT, R12, R3, PT ;  /* 0x000000030c00720b */ /* 0x000fda0003f0c000 */
[----:B------:R-:W-:-:S05]  /*0b90*/  @!P0 IMAD.MOV.U32 R3, RZ, RZ, -0x40800000 ;  /* 0xbf800000ff038424 */ /* 0x000fca00078e00ff */
[----:B------:R0:W-:Y:S02]  /*0ba0*/  @!P0 STG.E desc[UR6][R6.64+0x14], R3 ;  /* 0x0000140306008986 */ /* 0x0001e4000c101906 */
.L_x_20:
[----:B------:R-:W-:Y:S05]  /*0bb0*/  BSYNC.RECONVERGENT B0 ;  /* 0x0000000000007941 */ /* 0x000fea0003800200 */
.L_x_19:
[----:B------:R-:W-:Y:S01]  /*0bc0*/  BAR.SYNC.DEFER_BLOCKING 0x0 ;  /* 0x0000000000007b1d */ /* 0x000fe20000010000 */
[----:B------:R-:W-:Y:S02]  /*0bd0*/  VIADD R8, R8, 0x1400 ;  /* 0x0000140008087836 */ /* 0x000fe40000000000 */
[----:B------:R-:W-:-:S03]  /*0be0*/  VIADD R21, R21, 0x400 ;  /* 0x0000040015157836 */ /* 0x000fc60000000000 */
[----:B------:R-:W-:Y:S05]  /*0bf0*/  @!P2 BRA `(.L_x_23) ;  /* 0xfffffff800fca947 */ /* 0x000fea000383ffff */
.L_x_12:
[----:B0-----:R-:W-:Y:S01]  /*0c00*/  VIADD R3, R13, 0x1 ;  /* 0x000000010d037836 */ /* 0x001fe20000000000 */
[----:B------:R-:W-:-:S03]  /*0c10*/  LOP3.LUT R0, RZ, R13, RZ, 0x33, !PT ;  /* 0x0000000dff007212 */ /* 0x000fc600078e33ff */
[----:B------:R-:W-:Y:S01]  /*0c20*/  IMAD.MOV.U32 R13, RZ, RZ, R3 ;  /* 0x000000ffff0d7224 */ /* 0x000fe200078e0003 */
[----:B------:R-:W-:-:S13]  /*0c30*/  ISETP.GE.AND P0, PT, R3, R10, PT ;  /* 0x0000000a0300720c */ /* 0x000fda0003f06270 */
[----:B------:R-:W-:Y:S05]  /*0c40*/  @!P0 BRA `(.L_x_24) ;  /* 0xfffffff400288947 */ /* 0x000fea000383ffff */
.L_x_11:
[----:B------:R-:W0:Y:S02]  /*0c50*/  LDC.64 R2, c[0x0][0x3b8] ;  /* 0x0000ee00ff027b82 */ /* 0x000e240000000a00 */
[----:B0-----:R-:W-:Y:S01]  /*0c60*/  STG.E desc[UR6][R2.64], R11 ;  /* 0x0000000b02007986 */ /* 0x001fe2000c101906 */
[----:B------:R-:W-:Y:S05]  /*0c70*/  EXIT ;  /* 0x000000000000794d */ /* 0x000fea0003800000 */
        .weak           $__internal_0_$__cuda_sm3x_div_rn_noftz_f32_slowpath
        .type           $__internal_0_$__cuda_sm3x_div_rn_noftz_f32_slowpath,@function
        .size           $__internal_0_$__cuda_sm3x_div_rn_noftz_f32_slowpath,(.L_x_49 - $__internal_0_$__cuda_sm3x_div_rn_noftz_f32_slowpath)
$__internal_0_$__cuda_sm3x_div_rn_noftz_f32_slowpath:
[----:B------:R-:W-:Y:S01]  /*0c80*/  SHF.R.U32.HI R17, RZ, 0x17, R3 ;  /* 0x00000017ff117819 */ /* 0x000fe20000011603 */
[----:B------:R-:W-:Y:S01]  /*0c90*/  BSSY.RECONVERGENT B2, `(.L_x_25) ;  /* 0x0000062000027945 */ /* 0x000fe20003800200 */
[----:B------:R-:W-:Y:S02]  /*0ca0*/  SHF.R.U32.HI R19, RZ, 0x17, R0 ;  /* 0x00000017ff137819 */ /* 0x000fe40000011600 */
[----:B------:R-:W-:Y:S02]  /*0cb0*/  LOP3.LUT R17, R17, 0xff, RZ, 0xc0, !PT ;  /* 0x000000ff11117812 */ /* 0x000fe400078ec0ff */
[----:B------:R-:W-:-:S03]  /*0cc0*/  LOP3.LUT R19, R19, 0xff, RZ, 0xc0, !PT ;  /* 0x000000ff13137812 */ /* 0x000fc600078ec0ff */
[----:B------:R-:W-:Y:S02]  /*0cd0*/  VIADD R22, R17, 0xffffffff ;  /* 0xffffffff11167836 */ /* 0x000fe40000000000 */
[----:B------:R-:W-:-:S03]  /*0ce0*/  VIADD R20, R19, 0xffffffff ;  /* 0xffffffff13147836 */ /* 0x000fc60000000000 */
[----:B------:R-:W-:-:S04]  /*0cf0*/  ISETP.GT.U32.AND P0, PT, R22, 0xfd, PT ;  /* 0x000000fd1600780c */ /* 0x000fc80003f04070 */
[----:B------:R-:W-:-:S13]  /*0d00*/  ISETP.GT.U32.OR P0, PT, R20, 0xfd, P0 ;  /* 0x000000fd1400780c */ /* 0x000fda0000704470 */
[----:B------:R-:W-:Y:S01]  /*0d10*/  @!P0 IMAD.MOV.U32 R18, RZ, RZ, RZ ;  /* 0x000000ffff128224 */ /* 0x000fe200078e00ff */
[----:B------:R-:W-:Y:S06]  /*0d20*/  @!P0 BRA `(.L_x_26) ;  /* 0x00000000005c8947 */ /* 0x000fec0003800000 */
[----:B------:R-:W-:Y:S02]  /*0d30*/  FSETP.GTU.FTZ.AND P0, PT, |R0|, +INF , PT ;  /* 0x7f8000000000780b */ /* 0x000fe40003f1c200 */
[----:B------:R-:W-:-:S04]  /*0d40*/  FSETP.GTU.FTZ.AND P1, PT, |R3|, +INF , PT ;  /* 0x7f8000000300780b */ /* 0x000fc80003f3c200 */
[----:B------:R-:W-:-:S13]  /*0d50*/  PLOP3.LUT P0, PT, P0, P1, PT, 0xf8, 0x8f ;  /* 0x00000000008f781c */ /* 0x000fda0000703f70 */
[----:B------:R-:W-:Y:S05]  /*0d60*/  @P0 BRA `(.L_x_27) ;  /* 0x00000004004c0947 */ /* 0x000fea0003800000 */
[----:B------:R-:W-:-:S13]  /*0d70*/  LOP3.LUT P0, RZ, R3, 0x7fffffff, R0, 0xc8, !PT ;  /* 0x7fffffff03ff7812 */ /* 0x000fda000780c800 */
[----:B------:R-:W-:Y:S05]  /*0d80*/  @!P0 BRA `(.L_x_28) ;  /* 0x00000004003c8947 */ /* 0x000fea0003800000 */
[C---:B------:R-:W-:Y:S02]  /*0d90*/  FSETP.NEU.FTZ.AND P4, PT, |R0|.reuse, +INF , PT ;  /* 0x7f8000000000780b */ /* 0x040fe40003f9d200 */
[----:B------:R-:W-:Y:S02]  /*0da0*/  FSETP.NEU.FTZ.AND P1, PT, |R3|, +INF , PT ;  /* 0x7f8000000300780b */ /* 0x000fe40003f3d200 */
[----:B------:R-:W-:-:S11]  /*0db0*/  FSETP.NEU.FTZ.AND P0, PT, |R0|, +INF , PT ;  /* 0x7f8000000000780b */ /* 0x000fd60003f1d200 */
[----:B------:R-:W-:Y:S05]  /*0dc0*/  @!P1 BRA !P4, `(.L_x_28) ;  /* 0x00000004002c9947 */ /* 0x000fea0006000000 */
[----:B------:R-:W-:-:S04]  /*0dd0*/  LOP3.LUT P4, RZ, R0, 0x7fffffff, RZ, 0xc0, !PT ;  /* 0x7fffffff00ff7812 */ /* 0x000fc8000788c0ff */
[----:B------:R-:W-:-:S13]  /*0de0*/  PLOP3.LUT P1, PT, P1, P4, PT, 0x2f, 0xf2 ;  /* 0x0000000000f2781c */ /* 0x000fda0000f28577 */
[----:B------:R-:W-:Y:S05]  /*0df0*/  @P1 BRA `(.L_x_29) ;  /* 0x0000000400181947 */ /* 0x000fea0003800000 */
[----:B------:R-:W-:-:S04]  /*0e00*/  LOP3.LUT P1, RZ, R3, 0x7fffffff, RZ, 0xc0, !PT ;  /* 0x7fffffff03ff7812 */ /* 0x000fc8000782c0ff */
[----:B------:R-:W-:-:S13]  /*0e10*/  PLOP3.LUT P0, PT, P0, P1, PT, 0x2f, 0xf2 ;  /* 0x0000000000f2781c */ /* 0x000fda0000702577 */
[----:B------:R-:W-:Y:S05]  /*0e20*/  @P0 BRA `(.L_x_30) ;  /* 0x0000000400000947 */ /* 0x000fea0003800000 */
[----:B------:R-:W-:Y:S02]  /*0e30*/  ISETP.GE.AND P0, PT, R20, RZ, PT ;  /* 0x000000ff1400720c */ /* 0x000fe40003f06270 */
[----:B------:R-:W-:-:S11]  /*0e40*/  ISETP.GE.AND P1, PT, R22, RZ, PT ;  /* 0x000000ff1600720c */ /* 0x000fd60003f26270 */
[----:B------:R-:W-:Y:S02]  /*0e50*/  @P0 IMAD.MOV.U32 R18, RZ, RZ, RZ ;  /* 0x000000ffff120224 */ /* 0x000fe400078e00ff */
[----:B------:R-:W-:Y:S01]  /*0e60*/  @!P0 FFMA R0, R0, 1.84467440737095516160e+19, RZ ;  /* 0x5f80000000008823 */ /* 0x000fe200000000ff */
[----:B------:R-:W-:Y:S02]  /*0e70*/  @!P0 IMAD.MOV.U32 R18, RZ, RZ, -0x40 ;  /* 0xffffffc0ff128424 */ /* 0x000fe400078e00ff */
[----:B------:R-:W-:Y:S02]  /*0e80*/  @!P1 FFMA R3, R3, 1.84467440737095516160e+19, RZ ;  /* 0x5f80000003039823 */ /* 0x000fe400000000ff */
[----:B------:R-:W-:-:S07]  /*0e90*/  @!P1 VIADD R18, R18, 0x40 ;  /* 0x0000004012129836 */ /* 0x000fce0000000000 */
.L_x_26:
[----:B------:R-:W-:Y:S01]  /*0ea0*/  LEA R20, R17, 0xc0800000, 0x17 ;  /* 0xc080000011147811 */ /* 0x000fe200078eb8ff */
[----:B------:R-:W-:Y:S01]  /*0eb0*/  VIADD R19, R19, 0xffffff81 ;  /* 0xffffff8113137836 */ /* 0x000fe20000000000 */
[----:B------:R-:W-:Y:S03]  /*0ec0*/  BSSY.RECONVERGENT B3, `(.L_x_31) ;  /* 0x0000035000037945 */ /* 0x000fe60003800200 */
[----:B------:R-:W-:Y:S02]  /*0ed0*/  IMAD.IADD R22, R3, 0x1, -R20 ;  /* 0x0000000103167824 */ /* 0x000fe400078e0a14 */
[C---:B------:R-:W-:Y:S01]  /*0ee0*/  IMAD R0, R19.reuse, -0x800000, R0 ;  /* 0xff80000013007824 */ /* 0x040fe200078e0200 */
[----:B------:R-:W-:Y:S01]  /*0ef0*/  IADD3 R19, PT, PT, R19, 0x7f, -R17 ;  /* 0x0000007f13137810 */ /* 0x000fe20007ffe811 */
[----:B------:R-:W0:Y:S01]  /*0f00*/  MUFU.RCP R20, R22 ;  /* 0x0000001600147308 */ /* 0x000e220000001000 */
[----:B------:R-:W-:-:S03]  /*0f10*/  FADD.FTZ R23, -R22, -RZ ;  /* 0x800000ff16177221 */ /* 0x000fc60000010100 */
[----:B------:R-:W-:Y:S02]  /*0f20*/  IMAD.IADD R19, R19, 0x1, R18 ;  /* 0x0000000113137824 */ /* 0x000fe400078e0212 */
[----:B0-----:R-:W-:-:S04]  /*0f30*/  FFMA R3, R20, R23, 1 ;  /* 0x3f80000014037423 */ /* 0x001fc80000000017 */
[----:B------:R-:W-:-:S04]  /*0f40*/  FFMA R3, R20, R3, R20 ;  /* 0x0000000314037223 */ /* 0x000fc80000000014 */
[----:B------:R-:W-:-:S04]  /*0f50*/  FFMA R20, R0, R3, RZ ;  /* 0x0000000300147223 */ /* 0x000fc800000000ff */
[----:B------:R-:W-:-:S04]  /*0f60*/  FFMA R24, R23, R20, R0 ;  /* 0x0000001417187223 */ /* 0x000fc80000000000 */
[----:B------:R-:W-:-:S04]  /*0f70*/  FFMA R20, R3, R24, R20 ;  /* 0x0000001803147223 */ /* 0x000fc80000000014 */
[----:B------:R-:W-:-:S04]  /*0f80*/  FFMA R23, R23, R20, R0 ;  /* 0x0000001417177223 */ /* 0x000fc80000000000 */
[----:B------:R-:W-:-:S05]  /*0f90*/  FFMA R0, R3, R23, R20 ;  /* 0x0000001703007223 */ /* 0x000fca0000000014 */
[----:B------:R-:W-:-:S04]  /*0fa0*/  SHF.R.U32.HI R17, RZ, 0x17, R0 ;  /* 0x00000017ff117819 */ /* 0x000fc80000011600 */
[----:B------:R-:W-:-:S05]  /*0fb0*/  LOP3.LUT R17, R17, 0xff, RZ, 0xc0, !PT ;  /* 0x000000ff11117812 */ /* 0x000fca00078ec0ff */
[----:B------:R-:W-:-:S04]  /*0fc0*/  IMAD.IADD R17, R17, 0x1, R19 ;  /* 0x0000000111117824 */ /* 0x000fc800078e0213 */
[----:B------:R-:W-:-:S05]  /*0fd0*/  VIADD R18, R17, 0xffffffff ;  /* 0xffffffff11127836 */ /* 0x000fca0000000000 */
[----:B------:R-:W-:-:S13]  /*0fe0*/  ISETP.GE.U32.AND P0, PT, R18, 0xfe, PT ;  /* 0x000000fe1200780c */ /* 0x000fda0003f06070 */
[----:B------:R-:W-:Y:S05]  /*0ff0*/  @!P0 BRA `(.L_x_32) ;  /* 0x0000000000808947 */ /* 0x000fea0003800000 */
[----:B------:R-:W-:-:S13]  /*1000*/  ISETP.GT.AND P0, PT, R17, 0xfe, PT ;  /* 0x000000fe1100780c */ /* 0x000fda0003f04270 */
[----:B------:R-:W-:Y:S05]  /*1010*/  @P0 BRA `(.L_x_33) ;  /* 0x00000000006c0947 */ /* 0x000fea0003800000 */
[----:B------:R-:W-:-:S13]  /*1020*/  ISETP.GE.AND P0, PT, R17, 0x1, PT ;  /* 0x000000011100780c */ /* 0x000fda0003f06270 */
[----:B------:R-:W-:Y:S05]  /*1030*/  @P0 BRA `(.L_x_34) ;  /* 0x0000000000740947 */ /* 0x000fea0003800000 */
[----:B------:R-:W-:Y:S02]  /*1040*/  ISETP.GE.AND P0, PT, R17, -0x18, PT ;  /* 0xffffffe81100780c */ /* 0x000fe40003f06270 */
[----:B------:R-:W-:-:S11]  /*1050*/  LOP3.LUT R0, R0, 0x80000000, RZ, 0xc0, !PT ;  /* 0x8000000000007812 */ /* 0x000fd600078ec0ff */
[----:B------:R-:W-:Y:S05]  /*1060*/  @!P0 BRA `(.L_x_34) ;  /* 0x0000000000688947 */ /* 0x000fea0003800000 */
[-CC-:B------:R-:W-:Y:S01]  /*1070*/  FFMA.RZ R18, R3, R23.reuse, R20.reuse ;  /* 0x0000001703127223 */ /* 0x180fe2000000c014 */
[C---:B------:R-:W-:Y:S02]  /*1080*/  ISETP.NE.AND P4, PT, R17.reuse, RZ, PT ;  /* 0x000000ff1100720c */ /* 0x040fe40003f85270 */
[----:B------:R-:W-:Y:S02]  /*1090*/  ISETP.NE.AND P1, PT, R17, RZ, PT ;  /* 0x000000ff1100720c */ /* 0x000fe40003f25270 */
[----:B------:R-:W-:Y:S01]  /*10a0*/  LOP3.LUT R19, R18, 0x7fffff, RZ, 0xc0, !PT ;  /* 0x007fffff12137812 */ /* 0x000fe200078ec0ff */
[CCC-:B------:R-:W-:Y:S01]  /*10b0*/  FFMA.RP R18, R3.reuse, R23.reuse, R20.reuse ;  /* 0x0000001703127223 */ /* 0x1c0fe20000008014 */
[----:B------:R-:W-:Y:S01]  /*10c0*/  FFMA.RM R3, R3, R23, R20 ;  /* 0x0000001703037223 */ /* 0x000fe20000004014 */
[----:B------:R-:W-:Y:S01]  /*10d0*/  VIADD R20, R17, 0x20 ;  /* 0x0000002011147836 */ /* 0x000fe20000000000 */
[----:B------:R-:W-:Y:S01]  /*10e0*/  LOP3.LUT R19, R19, 0x800000, RZ, 0xfc, !PT ;  /* 0x0080000013137812 */ /* 0x000fe200078efcff */
[----:B------:R-:W-:-:S02]  /*10f0*/  IMAD.MOV R17, RZ, RZ, -R17 ;  /* 0x000000ffff117224 */ /* 0x000fc400078e0a11 */
[----:B------:R-:W-:Y:S02]  /*1100*/  FSETP.NEU.FTZ.AND P0, PT, R18, R3, PT ;  /* 0x000000031200720b */ /* 0x000fe40003f1d000 */
[----:B------:R-:W-:Y:S02]  /*1110*/  SHF.L.U32 R20, R19, R20, RZ ;  /* 0x0000001413147219 */ /* 0x000fe400000006ff */
[----:B------:R-:W-:Y:S02]  /*1120*/  SEL R18, R17, RZ, P4 ;  /* 0x000000ff11127207 */ /* 0x000fe40002000000 */
[----:B------:R-:W-:Y:S02]  /*1130*/  ISETP.NE.AND P1, PT, R20, RZ, P1 ;  /* 0x000000ff1400720c */ /* 0x000fe40000f25270 */
[----:B------:R-:W-:Y:S02]  /*1140*/  SHF.R.U32.HI R18, RZ, R18, R19 ;  /* 0x00000012ff127219 */ /* 0x000fe40000011613 */
[----:B------:R-:W-:-:S02]  /*1150*/  PLOP3.LUT P0, PT, P0, P1, PT, 0xf8, 0x8f ;  /* 0x00000000008f781c */ /* 0x000fc40000703f70 */
[----:B------:R-:W-:Y:S02]  /*1160*/  SHF.R.U32.HI R20, RZ, 0x1, R18 ;  /* 0x00000001ff147819 */ /* 0x000fe40000011612 */
[----:B------:R-:W-:-:S04]  /*1170*/  SEL R3, RZ, 0x1, !P0 ;  /* 0x00000001ff037807 */ /* 0x000fc80004000000 */
[----:B------:R-:W-:-:S04]  /*1180*/  LOP3.LUT R3, R3, 0x1, R20, 0xf8, !PT ;  /* 0x0000000103037812 */ /* 0x000fc800078ef814 */
[----:B------:R-:W-:-:S05]  /*1190*/  LOP3.LUT R3, R3, R18, RZ, 0xc0, !PT ;  /* 0x0000001203037212 */ /* 0x000fca00078ec0ff */
[----:B------:R-:W-:-:S05]  /*11a0*/  IMAD.IADD R3, R20, 0x1, R3 ;  /* 0x0000000114037824 */ /* 0x000fca00078e0203 */
[----:B------:R-:W-:Y:S01]  /*11b0*/  LOP3.LUT R0, R3, R0, RZ, 0xfc, !PT ;  /* 0x0000000003007212 */ /* 0x000fe200078efcff */
[----:B------:R-:W-:Y:S06]  /*11c0*/  BRA `(.L_x_34) ;  /* 0x0000000000107947 */ /* 0x000fec0003800000 */
.L_x_33:
[----:B------:R-:W-:-:S04]  /*11d0*/  LOP3.LUT R0, R0, 0x80000000, RZ, 0xc0, !PT ;  /* 0x8000000000007812 */ /* 0x000fc800078ec0ff */
[----:B------:R-:W-:Y:S01]  /*11e0*/  LOP3.LUT R0, R0, 0x7f800000, RZ, 0xfc, !PT ;  /* 0x7f80000000007812 */ /* 0x000fe200078efcff */
[----:B------:R-:W-:Y:S06]  /*11f0*/  BRA `(.L_x_34) ;  /* 0x0000000000047947 */ /* 0x000fec0003800000 */
.L_x_32:
[----:B------:R-:W-:-:S07]  /*1200*/  IMAD R0, R19, 0x800000, R0 ;  /* 0x0080000013007824 */ /* 0x000fce00078e0200 */
.L_x_34:
[----:B------:R-:W-:Y:S05]  /*1210*/  BSYNC.RECONVERGENT B3 ;  /* 0x0000000000037941 */ /* 0x000fea0003800200 */
.L_x_31:
[----:B------:R-:W-:Y:S05]  /*1220*/  BRA `(.L_x_35) ;  /* 0x0000000000207947 */ /* 0x000fea0003800000 */
.L_x_30:
[----:B------:R-:W-:-:S04]  /*1230*/  LOP3.LUT R0, R3, 0x80000000, R0, 0x48, !PT ;  /* 0x8000000003007812 */ /* 0x000fc800078e4800 */
[----:B------:R-:W-:Y:S01]  /*1240*/  LOP3.LUT R0, R0, 0x7f800000, RZ, 0xfc, !PT ;  /* 0x7f80000000007812 */ /* 0x000fe200078efcff */
[----:B------:R-:W-:Y:S06]  /*1250*/  BRA `(.L_x_35) ;  /* 0x0000000000147947 */ /* 0x000fec0003800000 */
.L_x_29:
[----:B------:R-:W-:Y:S01]  /*1260*/  LOP3.LUT R0, R3, 0x80000000, R0, 0x48, !PT ;  /* 0x8000000003007812 */ /* 0x000fe200078e4800 */
[----:B------:R-:W-:Y:S06]  /*1270*/  BRA `(.L_x_35) ;  /* 0x00000000000c7947 */ /* 0x000fec0003800000 */
.L_x_28:
[----:B------:R-:W0:Y:S01]  /*1280*/  MUFU.RSQ R0, -QNAN ;  /* 0xffc0000000007908 */ /* 0x000e220000001400 */
[----:B------:R-:W-:Y:S05]  /*1290*/  BRA `(.L_x_35) ;  /* 0x0000000000047947 */ /* 0x000fea0003800000 */
.L_x_27:
[----:B------:R-:W-:-:S07]  /*12a0*/  FADD.FTZ R0, R0, R3 ;  /* 0x0000000300007221 */ /* 0x000fce0000010000 */
.L_x_35:
[----:B------:R-:W-:Y:S05]  /*12b0*/  BSYNC.RECONVERGENT B2 ;  /* 0x0000000000027941 */ /* 0x000fea0003800200 */
.L_x_25:
[----:B------:R-:W-:Y:S02]  /*12c0*/  IMAD.MOV.U32 R17, RZ, RZ, 0x0 ;  /* 0x00000000ff117424 */ /* 0x000fe400078e00ff */
[----:B0-----:R-:W-:Y:S02]  /*12d0*/  IMAD.MOV.U32 R3, RZ, RZ, R0 ;  /* 0x000000ffff037224 */ /* 0x001fe400078e0000 */
[----:B------:R-:W-:Y:S05]  /*12e0*/  RET.REL.NODEC R16 `(fused_vision_non_max_suppression_kernel2) ;  /* 0xffffffec10447950 */ /* 0x000fea0003c3ffff */
.L_x_36:
        /* <DEDUP_REMOVED lines=9> */
.L_x_49:


//--------------------- .text.fused_cast_2_kernel0 --------------------------
	.section	.text.fused_cast_2_kernel0,"ax",@progbits
	.align	128
        .global         fused_cast_2_kernel0
        .type           fused_cast_2_kernel0,@function
        .size           fused_cast_2_kernel0,(.L_x_57 - fused_cast_2_kernel0)
        .other          fused_cast_2_kernel0,@"STO_CUDA_ENTRY STV_DEFAULT"
fused_cast_2_kernel0:
.text.fused_cast_2_kernel0:
        /* <DEDUP_REMOVED lines=9> */
[----:B------:R-:W3:Y:S07]  /*0090*/  LDCU UR6, c[0x0][0x394] ;  /* 0x00007280ff0677ac */ /* 0x000eee0008000800 */
[----:B------:R-:W4:Y:S01]  /*00a0*/  LDC.64 R6, c[0x0][0x380] ;  /* 0x0000e000ff067b82 */ /* 0x000f220000000a00 */
[----:B-1----:R-:W-:-:S05]  /*00b0*/  LEA R0, R0, R5, 0x9 ;  /* 0x0000000500007211 */ /* 0x002fca00078e48ff */
[----:B---3--:R-:W-:Y:S01]  /*00c0*/  IMAD R5, R0, UR6, RZ ;  /* 0x0000000600057c24 */ /* 0x008fe2000f8e02ff */
[----:B------:R-:W1:Y:S03]  /*00d0*/  LDCU UR6, c[0x0][0x398] ;  /* 0x00007300ff0677ac */ /* 0x000e660008000800 */
[----:B--2---:R-:W-:-:S05]  /*00e0*/  IMAD.WIDE R2, R5, 0x4, R2 ;  /* 0x0000000405027825 */ /* 0x004fca00078e0202 */
[----:B0-----:R-:W2:Y:S01]  /*00f0*/  LDG.E.CONSTANT R4, desc[UR4][R2.64] ;  /* 0x0000000402047981 */ /* 0x001ea2000c1e9900 */
[----:B-1----:R-:W-:-:S04]  /*0100*/  IMAD R9, R0, UR6, RZ ;  /* 0x0000000600097c24 */ /* 0x002fc8000f8e02ff */
[----:B----4-:R-:W-:Y:S01]  /*0110*/  IMAD.WIDE R6, R9, 0x8, R6 ;  /* 0x0000000809067825 */ /* 0x010fe200078e0206 */
[----:B--2---:R-:W-:-:S05]  /*0120*/  SHF.R.S32.HI R5, RZ, 0x1f, R4 ;  /* 0x0000001fff057819 */ /* 0x004fca0000011404 */
[----:B------:R-:W-:Y:S01]  /*0130*/  STG.E.64 desc[UR4][R6.64], R4 ;  /* 0x0000000406007986 */ /* 0x000fe2000c101b04 */
[----:B------:R-:W-:Y:S05]  /*0140*/  EXIT ;  /* 0x000000000000794d */ /* 0x000fea0003800000 */
.L_x_37:
[----:B------:R-:W1:Y:S02]  /*0150*/  S2R R3, SR_TID.X ;  /* 0x0000000000037919 */ /* 0x000e640000002100 */
[----:B-1----:R-:W-:-:S04]  /*0160*/  LEA R0, R0, R3, 0x9 ;  /* 0x0000000300007211 */ /* 0x002fc800078e48ff */
[----:B------:R-:W-:-:S13]  /*0170*/  ISETP.GE.AND P0, PT, R0, UR6, PT ;  /* 0x0000000600007c0c */ /* 0x000fda000bf06270 */
[----:B0-----:R-:W-:Y:S05]  /*0180*/  @P0 EXIT ;  /* 0x000000000000094d */ /* 0x001fea0003800000 */
[----:B------:R-:W0:Y:S01]  /*0190*/  LDC.64 R2, c[0x0][0x388] ;  /* 0x0000e200ff027b82 */ /* 0x000e220000000a00 */
[----:B------:R-:W1:Y:S07]  /*01a0*/  LDCU UR6, c[0x0][0x394] ;  /* 0x00007280ff0677ac */ /* 0x000e6e0008000800 */
[----:B------:R-:W2:Y:S01]  /*01b0*/  LDC.64 R6, c[0x0][0x380] ;  /* 0x0000e000ff067b82 */ /* 0x000ea20000000a00 */
[----:B-1----:R-:W-:Y:S01]  /*01c0*/  IMAD R5, R0, UR6, RZ ;  /* 0x0000000600057c24 */ /* 0x002fe2000f8e02ff */
[----:B------:R-:W1:Y:S03]  /*01d0*/  LDCU UR6, c[0x0][0x398] ;  /* 0x00007300ff0677ac */ /* 0x000e660008000800 */
[----:B0-----:R-:W-:-:S05]  /*01e0*/  IMAD.WIDE R2, R5, 0x4, R2 ;  /* 0x0000000405027825 */ /* 0x001fca00078e0202 */
[----:B------:R-:W3:Y:S01]  /*01f0*/  LDG.E.CONSTANT R4, desc[UR4][R2.64] ;  /* 0x0000000402047981 */ /* 0x000ee2000c1e9900 */
[----:B-1----:R-:W-:-:S04]  /*0200*/  IMAD R9, R0, UR6, RZ ;  /* 0x0000000600097c24 */ /* 0x002fc8000f8e02ff */
[----:B--2---:R-:W-:Y:S01]  /*0210*/  IMAD.WIDE R6, R9, 0x8, R6 ;  /* 0x0000000809067825 */ /* 0x004fe200078e0206 */
[----:B---3--:R-:W-:-:S05]  /*0220*/  SHF.R.S32.HI R5, RZ, 0x1f, R4 ;  /* 0x0000001fff057819 */ /* 0x008fca0000011404 */
[----:B------:R-:W-:Y:S01]  /*0230*/  STG.E.64 desc[UR4][R6.64], R4 ;  /* 0x0000000406007986 */ /* 0x000fe2000c101b04 */
[----:B------:R-:W-:Y:S05]  /*0240*/  EXIT ;  /* 0x000000000000794d */ /* 0x000fea0003800000 */
.L_x_38:
        /* <DEDUP_REMOVED lines=11> */
.L_x_57:


//--------------------- .text.fused_subtract_add_expand_dims_cast_add_multiply_strided_slice_expand_dims_add_c_18397580542026144553__kernel0 --------------------------
	.section	.text.fused_subtract_add_expand_dims_cast_add_multiply_strided_slice_expand_dims_add_c_18397580542026144553__kernel0,"ax",@progbits
	.align	128
        .global         fused_subtract_add_expand_dims_cast_add_multiply_strided_slice_expand_dims_add_c_18397580542026144553__kernel0
        .type           fused_subtract_add_expand_dims_cast_add_multiply_strided_slice_expand_dims_add_c_18397580542026144553__kernel0,@function
        .size           fused_subtract_add_expand_dims_cast_add_multiply_strided_slice_expand_dims_add_c_18397580542026144553__kernel0,(.L_x_58 - fused_subtract_add_expand_dims_cast_add_multiply_strided_slice_expand_dims_add_c_18397580542026144553__kernel0)
        .other          fused_subtract_add_expand_dims_cast_add_multiply_strided_slice_expand_dims_add_c_18397580542026144553__kernel0,@"STO_CUDA_ENTRY STV_DEFAULT"
fused_subtract_add_expand_dims_cast_add_multiply_strided_slice_expand_dims_add_c_18397580542026144553__kernel0:
.text.fused_subtract_add_expand_dims_cast_add_multiply_strided_slice_expand_dims_add_c_18397580542026144553__kernel0:
[----:B------:R-:W-:Y:S01]  /*0000*/  LDC R1, c[0x0][0x37c] ;  /* 0x0000df00ff017b82 */ /* 0x000fe20000000800 */
[----:B------:R-:W0:Y:S07]  /*0010*/  S2R R0, SR_TID.X ;  /* 0x0000000000007919 */ /* 0x000e2e0000002100 */
[----:B------:R-:W1:Y:S02]  /*0020*/  S2UR UR4, SR_CTAID.X ;  /* 0x00000000000479c3 */ /* 0x000e640000002500 */
[----:B-1----:R-:W-:-:S06]  /*0030*/  USHF.L.U32 UR4, UR4, 0xa, URZ ;  /* 0x0000000a04047899 */ /* 0x002fcc00080006ff */
[----:B0-----:R-:W-:-:S04]  /*0040*/  LOP3.LUT R0, R0, UR4, RZ, 0xfc, !PT ;  /* 0x0000000400007c12 */ /* 0x001fc8000f8efcff */
[----:B------:R-:W-:-:S13]  /*0050*/  ISETP.GT.U32.AND P0, PT, R0, 0x5806, PT ;  /* 0x000058060000780c */ /* 0x000fda0003f04070 */
[----:B------:R-:W-:Y:S05]  /*0060*/  @P0 EXIT ;  /* 0x000000000000094d */ /* 0x000fea0003800000 */
[----:B------:R-:W-:Y:S01]  /*0070*/  LOP3.LUT R2, R0, 0xffff, RZ, 0xc0, !PT ;  /* 0x0000ffff00027812 */ /* 0x000fe200078ec0ff */
[----:B------:R-:W0:Y:S01]  /*0080*/  LDCU.64 UR4, c[0x0][0x358] ;  /* 0x00006b00ff0477ac */ /* 0x000e220008000a00 */
[----:B------:R-:W-:Y:S03]  /*0090*/  BSSY.RECONVERGENT B0, `(.L_x_39) ;  /* 0x0000028000007945 */ /* 0x000fe60003800200 */
[----:B------:R-:W-:-:S05]  /*00a0*/  IMAD R3, R2, 0xcccd, RZ ;  /* 0x0000cccd02037824 */ /* 0x000fca00078e02ff */
[----:B------:R-:W-:-:S04]  /*00b0*/  SHF.R.U32.HI R9, RZ, 0x12, R3 ;  /* 0x00000012ff097819 */ /* 0x000fc80000011603 */
[----:B------:R-:W-:-:S05]  /*00c0*/  PRMT R2, R9, 0x9910, RZ ;  /* 0x0000991009027816 */ /* 0x000fca00000000ff */
[----:B------:R-:W-:-:S04]  /*00d0*/  IMAD R2, R2, 0x5, RZ ;  /* 0x0000000502027824 */ /* 0x000fc800078e02ff */
[----:B------:R-:W-:-:S05]  /*00e0*/  IMAD.MOV R2, RZ, RZ, -R2 ;  /* 0x000000ffff027224 */ /* 0x000fca00078e0a02 */
[----:B------:R-:W-:-:S05]  /*00f0*/  PRMT R5, R2, 0x7710, RZ ;  /* 0x0000771002057816 */ /* 0x000fca00000000ff */
[----:B------:R-:W-:-:S05]  /*0100*/  IMAD.IADD R4, R0, 0x1, R5 ;  /* 0x0000000100047824 */ /* 0x000fca00078e0205 */
[----:B------:R-:W-:-:S04]  /*0110*/  PRMT R2, R4, 0x9910, RZ ;  /* 0x0000991004027816 */ /* 0x000fc800000000ff */
[----:B------:R-:W-:-:S13]  /*0120*/  ISETP.NE.AND P0, PT, R2, RZ, PT ;  /* 0x000000ff0200720c */ /* 0x000fda0003f05270 */
[----:B0-----:R-:W-:Y:S05]  /*0130*/  @!P0 BRA `(.L_x_40) ;  /* 0x0000000000588947 */ /* 0x001fea0003800000 */
[----:B------:R-:W0:Y:S01]  /*0140*/  LDC.64 R6, c[0x0][0x390] ;  /* 0x0000e400ff067b82 */ /* 0x000e220000000a00 */
[----:B------:R-:W-:Y:S01]  /*0150*/  SHF.R.U32.HI R2, RZ, 0x10, R3 ;  /* 0x00000010ff027819 */ /* 0x000fe20000011603 */
[----:B------:R-:W1:Y:S03]  /*0160*/  LDCU.64 UR6, c[0x0][0x388] ;  /* 0x00007100ff0677ac */ /* 0x000e660008000a00 */
[----:B------:R-:W-:-:S03]  /*0170*/  LOP3.LUT R5, R2, 0xfffc, RZ, 0xc0, !PT ;  /* 0x0000fffc02057812 */ /* 0x000fc600078ec0ff */
[----:B------:R-:W2:Y:S02]  /*0180*/  LDC.64 R2, c[0x0][0x398] ;  /* 0x0000e600ff027b82 */ /* 0x000ea40000000a00 */
[----:B------:R-:W-:Y:S02]  /*0190*/  IMAD.IADD R8, R4, 0x1, R5 ;  /* 0x0000000104087824 */ /* 0x000fe400078e0205 */
[----:B------:R-:W-:Y:S02]  /*01a0*/  IMAD.MOV.U32 R4, RZ, RZ, -0x4 ;  /* 0xfffffffcff047424 */ /* 0x000fe400078e00ff */
[----:B------:R-:W-:Y:S01]  /*01b0*/  IMAD.MOV.U32 R5, RZ, RZ, -0x1 ;  /* 0xffffffffff057424 */ /* 0x000fe200078e00ff */
[----:B------:R-:W-:-:S05]  /*01c0*/  LOP3.LUT R11, R8, 0xffff, RZ, 0xc0, !PT ;  /* 0x0000ffff080b7812 */ /* 0x000fca00078ec0ff */
[----:B------:R-:W-:-:S04]  /*01d0*/  IMAD.WIDE.U32 R4, R11, 0x4, R4 ;  /* 0x000000040b047825 */ /* 0x000fc800078e0004 */
[----:B0-----:R-:W-:Y:S01]  /*01e0*/  IMAD.WIDE.U32 R6, R9, 0x8, R6 ;  /* 0x0000000809067825 */ /* 0x001fe200078e0006 */
[----:B------:R-:W-:-:S05]  /*01f0*/  LOP3.LUT R4, R4, 0xfffffffc, RZ, 0xc0, !PT ;  /* 0xfffffffc04047812 */ /* 0x000fca00078ec0ff */
[----:B------:R-:W3:Y:S01]  /*0200*/  LDG.E.64.CONSTANT R6, desc[UR4][R6.64] ;  /* 0x0000000406067981 */ /* 0x000ee2000c1e9b00 */
[----:B------:R-:W-:Y:S02]  /*0210*/  LOP3.LUT R5, R5, 0x3, RZ, 0xc0, !PT ;  /* 0x0000000305057812 */ /* 0x000fe400078ec0ff */
[----:B-1----:R-:W-:Y:S01]  /*0220*/  IADD3 R4, P0, PT, R4, UR6, RZ ;  /* 0x0000000604047c10 */ /* 0x002fe2000ff1e0ff */
[----:B--2---:R-:W2:Y:S03]  /*0230*/  LDG.E.CONSTANT R2, desc[UR4][R2.64] ;  /* 0x0000000402027981 */ /* 0x004ea6000c1e9900 */
[----:B------:R-:W-:-:S05]  /*0240*/  IADD3.X R5, PT, PT, R5, UR7, RZ, P0, !PT ;  /* 0x0000000705057c10 */ /* 0x000fca00087fe4ff */
[----:B------:R-:W4:Y:S01]  /*0250*/  LDG.E.CONSTANT R4, desc[UR4][R4.64] ;  /* 0x0000000404047981 */ /* 0x000f22000c1e9900 */
[----:B---3--:R-:W4:Y:S01]  /*0260*/  I2F.S64 R9, R6 ;  /* 0x0000000600097312 */ /* 0x008f220000301400 */
[----:B--2---:R-:W-:-:S04]  /*0270*/  FADD R8, R2, 1 ;  /* 0x3f80000002087421 */ /* 0x004fc80000000000 */
[----:B----4-:R-:W-:Y:S01]  /*0280*/  FFMA R9, R9, R8, R4 ;  /* 0x0000000809097223 */ /* 0x010fe20000000004 */
[----:B------:R-:W-:Y:S06]  /*0290*/  BRA `(.L_x_41) ;  /* 0x00000000001c7947 */ /* 0x000fec0003800000 */
.L_x_40:
[----:B------:R-:W0:Y:S08]  /*02a0*/  LDC.64 R2, c[0x0][0x3a0] ;  /* 0x0000e800ff027b82 */ /* 0x000e300000000a00 */
[----:B------:R-:W1:Y:S01]  /*02b0*/  LDC.64 R4, c[0x0][0x3a8] ;  /* 0x0000ea00ff047b82 */ /* 0x000e620000000a00 */
[----:B0-----:R-:W-:-:S06]  /*02c0*/  IMAD.WIDE.U32 R2, R9, 0x4, R2 ;  /* 0x0000000409027825 */ /* 0x001fcc00078e0002 */
[----:B------:R-:W2:Y:S04]  /*02d0*/  LDG.E.CONSTANT R2, desc[UR4][R2.64] ;  /* 0x0000000402027981 */ /* 0x000ea8000c1e9900 */
[----:B-1----:R-:W2:Y:S02]  /*02e0*/  LDG.E.CONSTANT R5, desc[UR4][R4.64] ;  /* 0x0000000404057981 */ /* 0x002ea4000c1e9900 */
[----:B--2---:R-:W-:-:S04]  /*02f0*/  FADD R9, R2, -R5 ;  /* 0x8000000502097221 */ /* 0x004fc80000000000 */
[----:B------:R-:W-:-:S07]  /*0300*/  FADD R9, R9, 1 ;  /* 0x3f80000009097421 */ /* 0x000fce0000000000 */
.L_x_41:
[----:B------:R-:W-:Y:S05]  /*0310*/  BSYNC.RECONVERGENT B0 ;  /* 0x0000000000007941 */ /* 0x000fea0003800200 */
.L_x_39:
[----:B------:R-:W0:Y:S02]  /*0320*/  LDC.64 R2, c[0x0][0x380] ;  /* 0x0000e000ff027b82 */ /* 0x000e240000000a00 */
[----:B0-----:R-:W-:-:S05]  /*0330*/  IMAD.WIDE.U32 R2, R0, 0x4, R2 ;  /* 0x0000000400027825 */ /* 0x001fca00078e0002 */
[----:B------:R-:W-:Y:S01]  /*0340*/  STG.E desc[UR4][R2.64], R9 ;  /* 0x0000000902007986 */ /* 0x000fe2000c101904 */
[----:B------:R-:W-:Y:S05]  /*0350*/  EXIT ;  /* 0x000000000000794d */ /* 0x000fea0003800000 */
.L_x_42:
        /* <DEDUP_REMOVED lines=10> */
.L_x_58:


//--------------------- .text.fused_vision_non_max_suppression_kernel0 --------------------------
	.section	.text.fused_vision_non_max_suppression_kernel0,"ax",@progbits
	.align	128
        .global         fused_vision_non_max_suppression_kernel0
        .type           fused_vision_non_max_suppression_kernel0,@function
        .size           fused_vision_non_max_suppression_kernel0,(.L_x_59 - fused_vision_non_max_suppression_kernel0)
        .other          fused_vision_non_max_suppression_kernel0,@"STO_CUDA_ENTRY STV_DEFAULT"
fused_vision_non_max_suppression_kernel0:
.text.fused_vision_non_max_suppression_kernel0:
[----:B------:R-:W-:Y:S01]  /*0000*/  LDC R1, c[0x0][0x37c] ;  /* 0x0000df00ff017b82 */ /* 0x000fe20000000800 */
[----:B------:R-:W0:Y:S01]  /*0010*/  S2R R4, SR_CTAID.X ;  /* 0x0000000000047919 */ /* 0x000e220000002500 */
[----:B------:R-:W1:Y:S01]  /*0020*/  S2R R5, SR_TID.X ;  /* 0x0000000000057919 */ /* 0x000e620000002100 */
[----:B0-----:R-:W-:-:S04]  /*0030*/  SHF.L.U32 R0, R4, 0xa, RZ ;  /* 0x0000000a04007819 */ /* 0x001fc800000006ff */
[----:B-1----:R-:W-:-:S04]  /*0040*/  LOP3.LUT R7, R0, R5, RZ, 0xfc, !PT ;  /* 0x0000000500077212 */ /* 0x002fc800078efcff */
[----:B------:R-:W-:-:S13]  /*0050*/  ISETP.GT.U32.AND P0, PT, R7, 0x119a, PT ;  /* 0x0000119a0700780c */ /* 0x000fda0003f04070 */
[----:B------:R-:W-:Y:S05]  /*0060*/  @P0 EXIT ;  /* 0x000000000000094d */ /* 0x000fea0003800000 */
[----:B------:R-:W0:Y:S01]  /*0070*/  LDC.64 R2, c[0x0][0x388] ;  /* 0x0000e200ff027b82 */ /* 0x000e220000000a00 */
[----:B------:R-:W1:Y:S01]  /*0080*/  LDCU.64 UR4, c[0x0][0x358] ;  /* 0x00006b00ff0477ac */ /* 0x000e620008000a00 */
[----:B------:R-:W-:-:S05]  /*0090*/  LEA R5, R4, R5, 0xa ;  /* 0x0000000504057211 */ /* 0x000fca00078e50ff */
[----:B------:R-:W-:-:S04]  /*00a0*/  IMAD R5, R5, 0x5, RZ ;  /* 0x0000000505057824 */ /* 0x000fc800078e02ff */
[----:B0-----:R-:W-:Y:S02]  /*00b0*/  IMAD.WIDE.U32 R2, R5, 0x4, R2 ;  /* 0x0000000405027825 */ /* 0x001fe400078e0002 */
[----:B------:R-:W0:Y:S04]  /*00c0*/  LDC.64 R4, c[0x0][0x380] ;  /* 0x0000e000ff047b82 */ /* 0x000e280000000a00 */
[----:B-1----:R-:W2:Y:S01]  /*00d0*/  LDG.E.CONSTANT R3, desc[UR4][R2.64] ;  /* 0x0000000402037981 */ /* 0x002ea2000c1e9900 */
[----:B0-----:R-:W-:-:S05]  /*00e0*/  IMAD.WIDE.U32 R4, R7, 0x4, R4 ;  /* 0x0000000407047825 */ /* 0x001fca00078e0004 */
[----:B--2---:R-:W-:Y:S01]  /*00f0*/  STG.E desc[UR4][R4.64], R3 ;  /* 0x0000000304007986 */ /* 0x004fe2000c101904 */
[----:B------:R-:W-:Y:S05]  /*0100*/  EXIT ;  /* 0x000000000000794d */ /* 0x000fea0003800000 */
.L_x_43:
        /* <DEDUP_REMOVED lines=15> */
.L_x_59:


//--------------------- .text.fused_zeros_kernel0 --------------------------
	.section	.text.fused_zeros_kernel0,"ax",@progbits
	.align	128
        .global         fused_zeros_kernel0
        .type           fused_zeros_kernel0,@function
        .size           fused_zeros_kernel0,(.L_x_60 - fused_zeros_kernel0)
        .other          fused_zeros_kernel0,@"STO_CUDA_ENTRY STV_DEFAULT"
fused_zeros_kernel0:
.text.fused_zeros_kernel0:
        /* <DEDUP_REMOVED lines=11> */
[----:B---3--:R-:W-:-:S04]  /*00b0*/  IMAD R5, R0, UR6, RZ ;  /* 0x0000000600057c24 */ /* 0x008fc8000f8e02ff */
[----:B--2---:R-:W-:-:S05]  /*00c0*/  IMAD.WIDE R2, R5, 0x8, R2 ;  /* 0x0000000805027825 */ /* 0x004fca00078e0202 */
[----:B0-----:R-:W-:Y:S01]  /*00d0*/  STG.E.64 desc[UR4][R2.64], RZ ;  /* 0x000000ff02007986 */ /* 0x001fe2000c101b04 */
[----:B------:R-:W-:Y:S05]  /*00e0*/  EXIT ;  /* 0x000000000000794d */ /* 0x000fea0003800000 */
.L_x_44:
[----:B------:R-:W1:Y:S02]  /*00f0*/  S2R R3, SR_TID.X ;  /* 0x0000000000037919 */ /* 0x000e640000002100 */
[----:B-1----:R-:W-:-:S04]  /*0100*/  LEA R0, R0, R3, 0x9 ;  /* 0x0000000300007211 */ /* 0x002fc800078e48ff */
[----:B------:R-:W-:-:S13]  /*0110*/  ISETP.GE.AND P0, PT, R0, UR6, PT ;  /* 0x0000000600007c0c */ /* 0x000fda000bf06270 */
[----:B0-----:R-:W-:Y:S05]  /*0120*/  @P0 EXIT ;  /* 0x000000000000094d */ /* 0x001fea0003800000 */
[----:B------:R-:W0:Y:S01]  /*0130*/  LDC.64 R2, c[0x0][0x380] ;  /* 0x0000e000ff027b82 */ /* 0x000e220000000a00 */
[----:B------:R-:W1:Y:S02]  /*0140*/  LDCU UR6, c[0x0][0x38c] ;  /* 0x00007180ff0677ac */ /* 0x000e640008000800 */
[----:B-1----:R-:W-:-:S04]  /*0150*/  IMAD R5, R0, UR6, RZ ;  /* 0x0000000600057c24 */ /* 0x002fc8000f8e02ff */
[----:B0-----:R-:W-:-:S05]  /*0160*/  IMAD.WIDE R2, R5, 0x8, R2 ;  /* 0x0000000805027825 */ /* 0x001fca00078e0202 */
[----:B------:R-:W-:Y:S01]  /*0170*/  STG.E.64 desc[UR4][R2.64], RZ ;  /* 0x000000ff02007986 */ /* 0x000fe2000c101b04 */
[----:B------:R-:W-:Y:S05]  /*0180*/  EXIT ;  /* 0x000000000000794d */ /* 0x000fea0003800000 */
.L_x_45:
        /* <DEDUP_REMOVED lines=15> */
.L_x_60:


//--------------------- .text.fused_min_kernel0   --------------------------
	.section	.text.fused_min_kernel0,"ax",@progbits
	.align	128
        .global         fused_min_kernel0
        .type           fused_min_kernel0,@function
        .size           fused_min_kernel0,(.L_x_61 - fused_min_kernel0)
        .other          fused_min_kernel0,@"STO_CUDA_ENTRY STV_DEFAULT"
fused_min_kernel0:
.text.fused_min_kernel0:
[----:B------:R-:W-:Y:S01]  /*0000*/  LDC R1, c[0x0][0x37c] ;  /* 0x0000df00ff017b82 */ /* 0x000fe20000000800 */
[----:B------:R-:W0:Y:S07]  /*0010*/  S2R R9, SR_TID.X ;  /* 0x0000000000097919 */ /* 0x000e2e0000002100 */
[----:B------:R-:W0:Y:S01]  /*0020*/  LDC.64 R2, c[0x0][0x380] ;  /* 0x0000e000ff027b82 */ /* 0x000e220000000a00 */
[----:B------:R-:W1:Y:S01]  /*0030*/  LDCU.64 UR6, c[0x0][0x358] ;  /* 0x00006b00ff0677ac */ /* 0x000e620008000a00 */
[C---:B0-----:R-:W-:Y:S01]  /*0040*/  IMAD.WIDE.U32 R2, R9.reuse, 0x4, R2 ;  /* 0x0000000409027825 */ /* 0x041fe200078e0002 */
[----:B------:R-:W-:-:S04]  /*0050*/  ISETP.GT.U32.AND P0, PT, R9, 0x19a, PT ;  /* 0x0000019a0900780c */ /* 0x000fc80003f04070 */
[----:B-1----:R-:W2:Y:S04]  /*0060*/  LDG.E.CONSTANT R0, desc[UR6][R2.64] ;  /* 0x0000000602007981 */ /* 0x002ea8000c1e9900 */
[----:B------:R-:W2:Y:S04]  /*0070*/  LDG.E.CONSTANT R5, desc[UR6][R2.64+0x1000] ;  /* 0x0010000602057981 */ /* 0x000ea8000c1e9900 */
[----:B------:R-:W3:Y:S04]  /*0080*/  LDG.E.CONSTANT R7, desc[UR6][R2.64+0x2000] ;  /* 0x0020000602077981 */ /* 0x000ee8000c1e9900 */
[----:B------:R-:W3:Y:S04]  /*0090*/  LDG.E.CONSTANT R4, desc[UR6][R2.64+0x3000] ;  /* 0x0030000602047981 */ /* 0x000ee8000c1e9900 */
[----:B------:R-:W4:Y:S01]  /*00a0*/  @!P0 LDG.E.CONSTANT R6, desc[UR6][R2.64+0x4000] ;  /* 0x0040000602068981 */ /* 0x000f22000c1e9900 */
[----:B------:R-:W0:Y:S01]  /*00b0*/  S2UR UR5, SR_CgaCtaId ;  /* 0x00000000000579c3 */ /* 0x000e220000008800 */
[----:B------:R-:W-:-:S07]  /*00c0*/  UMOV UR4, 0x400 ;  /* 0x0000040000047882 */ /* 0x000fce0000000000 */
[----:B------:R-:W-:Y:S01]  /*00d0*/  BAR.SYNC.DEFER_BLOCKING 0x0 ;  /* 0x0000000000007b1d */ /* 0x000fe20000010000 */
[C---:B------:R-:W-:Y:S02]  /*00e0*/  ISETP.GT.U32.AND P1, PT, R9.reuse, 0x1ff, PT ;  /* 0x000001ff0900780c */ /* 0x040fe40003f24070 */
[----:B------:R-:W-:-:S03]  /*00f0*/  ISETP.GT.U32.AND P2, PT, R9, 0x3f, PT ;  /* 0x0000003f0900780c */ /* 0x000fc60003f44070 */
[----:B------:R-:W-:Y:S01]  /*0100*/  BSSY.RECONVERGENT B0, `(.L_x_46) ;  /* 0x000003b000007945 */ /* 0x000fe20003800200 */
[----:B0-----:R-:W-:Y:S01]  /*0110*/  ULEA UR4, UR5, UR4, 0x18 ;  /* 0x0000000405047291 */ /* 0x001fe2000f8ec0ff */
[----:B--2---:R-:W-:-:S04]  /*0120*/  FMNMX3 R0, R0, 3.40282306073709652508e+38, R5, PT ;  /* 0x7f7ffffd00007876 */ /* 0x004fc80003800005 */
[----:B---3--:R-:W-:Y:S02]  /*0130*/  FMNMX3 R7, R0, R7, R4, PT ;  /* 0x0000000700077276 */ /* 0x008fe40003800004 */
[----:B------:R-:W-:Y:S02]  /*0140*/  LEA R0, R9, UR4, 0x2 ;  /* 0x0000000409007c11 */ /* 0x000fe4000f8e10ff */
[----:B----4-:R-:W-:Y:S02]  /*0150*/  @!P0 FMNMX R7, R7, R6, PT ;  /* 0x0000000607078209 */ /* 0x010fe40003800000 */
[----:B------:R-:W-:-:S03]  /*0160*/  ISETP.GT.U32.AND P0, PT, R9, 0xff, PT ;  /* 0x000000ff0900780c */ /* 0x000fc60003f04070 */
[----:B------:R-:W-:Y:S01]  /*0170*/  STS [R0], R7 ;  /* 0x0000000700007388 */ /* 0x000fe20000000800 */
[----:B------:R-:W-:Y:S06]  /*0180*/  BAR.SYNC.DEFER_BLOCKING 0x0 ;  /* 0x0000000000007b1d */ /* 0x000fec0000010000 */
[----:B------:R-:W-:Y:S04]  /*0190*/  @!P1 LDS R2, [R0] ;  /* 0x0000000000029984 */ /* 0x000fe80000000800 */
[----:B------:R-:W0:Y:S02]  /*01a0*/  @!P1 LDS R3, [R0+0x800] ;  /* 0x0008000000039984 */ /* 0x000e240000000800 */
[----:B0-----:R-:W-:-:S05]  /*01b0*/  @!P1 FMNMX R3, R2, R3, PT ;  /* 0x0000000302039209 */ /* 0x001fca0003800000 */
[----:B------:R-:W-:Y:S01]  /*01c0*/  @!P1 STS [R0], R3 ;  /* 0x0000000300009388 */ /* 0x000fe20000000800 */
[----:B------:R-:W-:Y:S01]  /*01d0*/  BAR.SYNC.DEFER_BLOCKING 0x0 ;  /* 0x0000000000007b1d */ /* 0x000fe20000010000 */
[----:B------:R-:W-:-:S05]  /*01e0*/  ISETP.GT.U32.AND P1, PT, R9, 0x7f, PT ;  /* 0x0000007f0900780c */ /* 0x000fca0003f24070 */
        /* <DEDUP_REMOVED lines=17> */
[----:B------:R-:W-:-:S05]  /*0300*/  ISETP.NE.AND P2, PT, R9, RZ, PT ;  /* 0x000000ff0900720c */ /* 0x000fca0003f45270 */
[----:B------:R-:W-:Y:S04]  /*0310*/  @!P0 LDS R2, [R0] ;  /* 0x0000000000028984 */ /* 0x000fe80000000800 */
[----:B------:R-:W0:Y:S02]  /*0320*/  @!P0 LDS R5, [R0+0x80] ;  /* 0x0000800000058984 */ /* 0x000e240000000800 */
[----:B0-----:R-:W-:-:S05]  /*0330*/  @!P0 FMNMX R5, R2, R5, PT ;  /* 0x0000000502058209 */ /* 0x001fca0003800000 */
[----:B------:R0:W-:Y:S01]  /*0340*/  @!P0 STS [R0], R5 ;  /* 0x0000000500008388 */ /* 0x0001e20000000800 */
[----:B------:R-:W-:Y:S06]  /*0350*/  BAR.SYNC.DEFER_BLOCKING 0x0 ;  /* 0x0000000000007b1d */ /* 0x000fec0000010000 */
[----:B------:R-:W-:Y:S05]  /*0360*/  @P1 BRA `(.L_x_47) ;  /* 0x0000000000501947 */ /* 0x000fea0003800000 */
[----:B------:R-:W-:Y:S04]  /*0370*/  LDS R2, [R0] ;  /* 0x0000000000027984 */ /* 0x000fe80000000800 */
[----:B------:R-:W1:Y:S02]  /*0380*/  LDS R3, [R0+0x40] ;  /* 0x0000400000037984 */ /* 0x000e640000000800 */
[----:B-1----:R-:W-:-:S05]  /*0390*/  FMNMX R3, R2, R3, PT ;  /* 0x0000000302037209 */ /* 0x002fca0003800000 */
[----:B------:R-:W-:Y:S04]  /*03a0*/  STS [R0], R3 ;  /* 0x0000000300007388 */ /* 0x000fe80000000800 */
[----:B------:R-:W-:Y:S04]  /*03b0*/  LDS R2, [R0] ;  /* 0x0000000000027984 */ /* 0x000fe80000000800 */
[----:B0-----:R-:W0:Y:S02]  /*03c0*/  LDS R5, [R0+0x20] ;  /* 0x0000200000057984 */ /* 0x001e240000000800 */
[----:B0-----:R-:W-:-:S05]  /*03d0*/  FMNMX R5, R2, R5, PT ;  /* 0x0000000502057209 */ /* 0x001fca0003800000 */
[----:B------:R-:W-:Y:S04]  /*03e0*/  STS [R0], R5 ;  /* 0x0000000500007388 */ /* 0x000fe80000000800 */
[----:B------:R-:W-:Y:S04]  /*03f0*/  LDS R2, [R0] ;  /* 0x0000000000027984 */ /* 0x000fe80000000800 */
[----:B------:R-:W0:Y:S02]  /*0400*/  LDS R7, [R0+0x10] ;  /* 0x0000100000077984 */ /* 0x000e240000000800 */
        /* <DEDUP_REMOVED lines=9> */
[----:B------:R1:W-:Y:S02]  /*04a0*/  STS [R0], R3 ;  /* 0x0000000300007388 */ /* 0x0003e40000000800 */
.L_x_47:
[----:B------:R-:W-:Y:S05]  /*04b0*/  BSYNC.RECONVERGENT B0 ;  /* 0x0000000000007941 */ /* 0x000fea0003800200 */
.L_x_46:
[----:B------:R-:W-:Y:S06]  /*04c0*/  BAR.SYNC.DEFER_BLOCKING 0x0 ;  /* 0x0000000000007b1d */ /* 0x000fec0000010000 */
[----:B------:R-:W-:Y:S05]  /*04d0*/  @P2 EXIT ;  /* 0x000000000000294d */ /* 0x000fea0003800000 */
[----:B0-----:R-:W0:Y:S01]  /*04e0*/  LDS R5, [UR4] ;  /* 0x00000004ff057984 */ /* 0x001e220008000800 */
[----:B-1----:R-:W0:Y:S03]  /*04f0*/  LDC.64 R2, c[0x0][0x388] ;  /* 0x0000e200ff027b82 */ /* 0x002e260000000a00 */
[----:B0-----:R-:W-:Y:S01]  /*0500*/  STG.E desc[UR6][R2.64], R5 ;  /* 0x0000000502007986 */ /* 0x001fe2000c101906 */
[----:B------:R-:W-:Y:S05]  /*0510*/  EXIT ;  /* 0x000000000000794d */ /* 0x000fea0003800000 */
.L_x_48:
        /* <DEDUP_REMOVED lines=14> */
.L_x_61:


//--------------------- .nv.shared.fused_max_kernel0 --------------------------
	.section	.nv.shared.fused_max_kernel0,"aw",@nobits
	.sectionflags	@""
	.align	4
.nv.shared.fused_max_kernel0:
	.zero		5120


//--------------------- .nv.shared.reserved.0     --------------------------
	.section	.nv.shared.reserved.0,"aw",@nobits
	.weak		__nv_reservedSMEM_offset_0_alias
	.size		__nv_reservedSMEM_offset_0_alias, 0, 64
	.other		__nv_reservedSMEM_offset_0_alias,@"STO_CUDA_RESERVED_SHARED STV_DEFAULT"
__nv_reservedSMEM_offset_0_alias:
	.zero		0
	.zero		64


//--------------------- .nv.shared.fused_min_kernel0 --------------------------
	.section	.nv.shared.fused_min_kernel0,"aw",@nobits
	.sectionflags	@""
	.align	4
.nv.shared.fused_min_kernel0:
	.zero		5120


//--------------------- .nv.constant0.fused_max_kernel0 --------------------------
	.section	.nv.constant0.fused_max_kernel0,"a",@progbits
	.sectionflags	@""
	.align	4
.nv.constant0.fused_max_kernel0:
	.zero		912


//--------------------- .nv.constant0.fused_strided_slice_kernel0 --------------------------
	.section	.nv.constant0.fused_strided_slice_kernel0,"a",@progbits
	.sectionflags	@""
	.align	4
.nv.constant0.fused_strided_slice_kernel0:
	.zero		924


//--------------------- .nv.constant0.fused_dyn_strided_slice_kernel0 --------------------------
	.section	.nv.constant0.fused_dyn_strided_slice_kernel0,"a",@progbits
	.sectionflags	@""
	.align	4
.nv.constant0.fused_dyn_strided_slice_kernel0:
	.zero		936


//--------------------- .nv.constant0.fused_vision_non_max_suppression_kernel1 --------------------------
	.section	.nv.constant0.fused_vision_non_max_suppression_kernel1,"a",@progbits
	.sectionflags	@""
	.align	4
.nv.constant0.fused_vision_non_max_suppression_kernel1:
	.zero		944


//--------------------- .nv.constant0.fused_squeeze_2_kernel0 --------------------------
	.section	.nv.constant0.fused_squeeze_2_kernel0,"a",@progbits
	.sectionflags	@""
	.align	4
.nv.constant0.fused_squeeze_2_kernel0:
	.zero		912


//--------------------- .nv.constant0.fused_squeeze_1_kernel0 --------------------------
	.section	.nv.constant0.fused_squeeze_1_kernel0,"a",@progbits
	.sectionflags	@""
	.align	4
.nv.constant0.fused_squeeze_1_kernel0:
	.zero		912


//--------------------- .nv.constant0.fused_vision_non_max_suppression_kernel2 --------------------------
	.section	.nv.constant0.fused_vision_non_max_suppression_kernel2,"a",@progbits
	.sectionflags	@""
	.align	4
.nv.constant0.fused_vision_non_max_suppression_kernel2:
	.zero		960


//--------------------- .nv.constant0.fused_cast_2_kernel0 --------------------------
	.section	.nv.constant0.fused_cast_2_kernel0,"a",@progbits
	.sectionflags	@""
	.align	4
.nv.constant0.fused_cast_2_kernel0:
	.zero		924


//--------------------- .nv.constant0.fused_subtract_add_expand_dims_cast_add_multiply_strided_slice_expand_dims_add_c_18397580542026144553__kernel0 --------------------------
	.section	.nv.constant0.fused_subtract_add_expand_dims_cast_add_multiply_strided_slice_expand_dims_add_c_18397580542026144553__kernel0,"a",@progbits
	.sectionflags	@""
	.align	4
.nv.constant0.fused_subtract_add_expand_dims_cast_add_multiply_strided_slice_expand_dims_add_c_18397580542026144553__kernel0:
	.zero		944


//--------------------- .nv.constant0.fused_vision_non_max_suppression_kernel0 --------------------------
	.section	.nv.constant0.fused_vision_non_max_suppression_kernel0,"a",@progbits
	.sectionflags	@""
	.align	4
.nv.constant0.fused_vision_non_max_suppression_kernel0:
	.zero		912


//--------------------- .nv.constant0.fused_zeros_kernel0 --------------------------
	.section	.nv.constant0.fused_zeros_kernel0,"a",@progbits
	.sectionflags	@""
	.align	4
.nv.constant0.fused_zeros_kernel0:
	.zero		912


//--------------------- .nv.constant0.fused_min_kernel0 --------------------------
	.section	.nv.constant0.fused_min_kernel0,"a",@progbits
	.sectionflags	@""
	.align	4
.nv.constant0.fused_min_kernel0:
	.zero		912


//--------------------- SYMBOLS --------------------------

	.type		.nv.reservedSmem.offset0,@object
	.size		.nv.reservedSmem.offset0,0x4
	.type		.nv.reservedSmem.cap,@object
	.size		.nv.reservedSmem.cap,0x4
